//
// Generated by NVIDIA NVVM Compiler
//
// Compiler Build ID: CL-36424714
// Cuda compilation tools, release 13.0, V13.0.88
// Based on NVVM 20.0.0
//

.version 9.0
.target sm_100
.address_size 64

	// .globl	default_function_kernel0
// _ZZ24default_function_kernel0E15pad_temp_shared has been demoted
// _ZZ24default_function_kernel0E13kernel_shared has been demoted

.visible .entry default_function_kernel0(
	.param .u64 .ptr .align 1 default_function_kernel0_param_0,
	.param .u64 .ptr .align 1 default_function_kernel0_param_1,
	.param .u64 .ptr .align 1 default_function_kernel0_param_2
)
{
	.reg .pred 	%p<44>;
	.reg .b16 	%rs<75>;
	.reg .b32 	%r<89>;
	.reg .b32 	%f<211>;
	.reg .b64 	%rd<66>;
	// demoted variable
	.shared .align 4 .b8 _ZZ24default_function_kernel0E15pad_temp_shared[2304];
	// demoted variable
	.shared .align 4 .b8 _ZZ24default_function_kernel0E13kernel_shared[288];
	ld.param.u64 	%rd12, [default_function_kernel0_param_0];
	cvta.to.global.u64 	%rd13, %rd12;
	mov.u32 	%r10, %tid.y;
	mov.u32 	%r11, %tid.x;
	mul.lo.s32 	%r12, %r11, 6;
	mad.lo.s32 	%r13, %r10, 42, %r12;
	cvt.u16.u32 	%rs1, %r13;
	mul.hi.u16 	%rs2, %rs1, -7281;
	shr.u16 	%rs3, %rs2, 7;
	mul.lo.s16 	%rs4, %rs3, 144;
	sub.s16 	%rs5, %rs1, %rs4;
	add.s16 	%rs6, %rs5, -135;
	setp.lt.u16 	%p8, %rs6, -126;
	mov.u32 	%r14, %ctaid.x;
	mul.lo.s32 	%r15, %r14, 7;
	shr.u16 	%rs7, %rs2, 3;
	mul.lo.s16 	%rs8, %rs7, 9;
	sub.s16 	%rs9, %rs1, %rs8;
	cvt.u32.u16 	%r16, %rs9;
	or.b32  	%r17, %r15, %r16;
	setp.eq.s32 	%p9, %r17, 0;
	add.s32 	%r19, %r15, %r16;
	setp.gt.u32 	%p10, %r19, 14;
	mul.lo.s16 	%rs10, %rs3, 196;
	mul.lo.s16 	%rs11, %rs5, 57;
	shr.u16 	%rs12, %rs11, 9;
	cvt.u32.u16 	%r21, %rs12;
	mul.wide.u32 	%rd14, %r21, 14;
	or.b16  	%rs13, %rs1, 1;
	mul.hi.u16 	%rs14, %rs13, -7281;
	shr.u16 	%rs15, %rs14, 7;
	mul.lo.s16 	%rs16, %rs15, 144;
	sub.s16 	%rs17, %rs13, %rs16;
	add.s16 	%rs18, %rs17, -135;
	setp.lt.u16 	%p11, %rs18, -126;
	shr.u16 	%rs19, %rs14, 3;
	mul.lo.s16 	%rs20, %rs19, 9;
	sub.s16 	%rs21, %rs13, %rs20;
	cvt.u32.u16 	%r22, %rs21;
	or.b32  	%r23, %r15, %r22;
	setp.eq.s32 	%p12, %r23, 0;
	add.s32 	%r25, %r15, %r22;
	setp.gt.u32 	%p13, %r25, 14;
	mul.lo.s16 	%rs22, %rs15, 196;
	mul.lo.s16 	%rs23, %rs17, 57;
	shr.u16 	%rs24, %rs23, 9;
	add.s16 	%rs25, %rs1, 2;
	mul.hi.u16 	%rs26, %rs25, -7281;
	shr.u16 	%rs27, %rs26, 7;
	mul.lo.s16 	%rs28, %rs27, 144;
	sub.s16 	%rs29, %rs25, %rs28;
	add.s16 	%rs30, %rs29, -135;
	setp.lt.u16 	%p14, %rs30, -126;
	shr.u16 	%rs31, %rs26, 3;
	mul.lo.s16 	%rs32, %rs31, 9;
	sub.s16 	%rs33, %rs25, %rs32;
	cvt.u32.u16 	%r27, %rs33;
	or.b32  	%r28, %r15, %r27;
	setp.eq.s32 	%p15, %r28, 0;
	add.s32 	%r30, %r15, %r27;
	setp.gt.u32 	%p16, %r30, 14;
	mul.lo.s16 	%rs34, %rs27, 196;
	mul.lo.s16 	%rs35, %rs29, 57;
	shr.u16 	%rs36, %rs35, 9;
	add.s16 	%rs37, %rs1, 3;
	mul.hi.u16 	%rs38, %rs37, -7281;
	shr.u16 	%rs39, %rs38, 7;
	mul.lo.s16 	%rs40, %rs39, 144;
	sub.s16 	%rs41, %rs37, %rs40;
	add.s16 	%rs42, %rs41, -135;
	setp.lt.u16 	%p17, %rs42, -126;
	shr.u16 	%rs43, %rs38, 3;
	mul.lo.s16 	%rs44, %rs43, 9;
	sub.s16 	%rs45, %rs37, %rs44;
	cvt.u32.u16 	%r32, %rs45;
	or.b32  	%r33, %r15, %r32;
	setp.eq.s32 	%p18, %r33, 0;
	add.s32 	%r35, %r15, %r32;
	setp.gt.u32 	%p19, %r35, 14;
	mul.lo.s16 	%rs46, %rs39, 196;
	mul.lo.s16 	%rs47, %rs41, 57;
	shr.u16 	%rs48, %rs47, 9;
	add.s16 	%rs49, %rs1, 4;
	mul.hi.u16 	%rs50, %rs49, -7281;
	shr.u16 	%rs51, %rs50, 7;
	mul.lo.s16 	%rs52, %rs51, 144;
	sub.s16 	%rs53, %rs49, %rs52;
	add.s16 	%rs54, %rs53, -135;
	setp.lt.u16 	%p20, %rs54, -126;
	shr.u16 	%rs55, %rs50, 3;
	mul.lo.s16 	%rs56, %rs55, 9;
	sub.s16 	%rs57, %rs49, %rs56;
	cvt.u32.u16 	%r37, %rs57;
	or.b32  	%r38, %r15, %r37;
	setp.eq.s32 	%p21, %r38, 0;
	add.s32 	%r40, %r15, %r37;
	setp.gt.u32 	%p22, %r40, 14;
	mul.lo.s16 	%rs58, %rs51, 196;
	mul.lo.s16 	%rs59, %rs53, 57;
	shr.u16 	%rs60, %rs59, 9;
	add.s16 	%rs61, %rs1, 5;
	mul.hi.u16 	%rs62, %rs61, -7281;
	shr.u16 	%rs63, %rs62, 7;
	mul.lo.s16 	%rs64, %rs63, 144;
	sub.s16 	%rs65, %rs61, %rs64;
	add.s16 	%rs66, %rs65, -135;
	setp.lt.u16 	%p23, %rs66, -126;
	shr.u16 	%rs67, %rs62, 3;
	mul.lo.s16 	%rs68, %rs67, 9;
	sub.s16 	%rs69, %rs61, %rs68;
	cvt.u32.u16 	%r42, %rs69;
	or.b32  	%r43, %r15, %r42;
	setp.eq.s32 	%p24, %r43, 0;
	add.s32 	%r45, %r15, %r42;
	setp.gt.u32 	%p25, %r45, 14;
	mul.lo.s16 	%rs70, %rs63, 196;
	mul.lo.s16 	%rs71, %rs65, 57;
	shr.u16 	%rs72, %rs71, 9;
	shl.b32 	%r47, %r10, 1;
	cvt.u16.u32 	%rs73, %r11;
	mul.hi.u16 	%rs74, %rs73, 21846;
	cvt.u32.u16 	%r48, %rs74;
	add.s32 	%r49, %r47, %r48;
	setp.gt.u32 	%p26, %r49, 23;
	mad.lo.s32 	%r50, %r10, 6, %r11;
	setp.gt.u32 	%p27, %r50, 71;
	setp.gt.u32 	%p28, %r11, 5;
	or.pred  	%p29, %p28, %p27;
	mov.u32 	%r51, %ctaid.z;
	setp.gt.u32 	%p31, %r49, 11;
	selp.b32 	%r52, 288, 0, %p31;
	add.s32 	%r53, %r49, -12;
	setp.lt.u32 	%p32, %r49, 12;
	selp.b32 	%r54, %r49, %r53, %p32;
	add.s32 	%r55, %r11, -3;
	setp.lt.u32 	%p33, %r11, 3;
	selp.b32 	%r56, %r11, %r55, %p33;
	mad.lo.s32 	%r57, %r51, 576, %r56;
	add.s32 	%r58, %r57, %r52;
	mad.lo.s32 	%r87, %r54, 3, %r58;
	or.pred  	%p34, %p8, %p9;
	or.pred  	%p1, %p34, %p10;
	or.pred  	%p35, %p11, %p12;
	or.pred  	%p2, %p35, %p13;
	or.pred  	%p36, %p14, %p15;
	or.pred  	%p3, %p36, %p16;
	or.pred  	%p37, %p17, %p18;
	or.pred  	%p4, %p37, %p19;
	or.pred  	%p38, %p20, %p21;
	or.pred  	%p5, %p38, %p22;
	or.pred  	%p39, %p23, %p24;
	or.pred  	%p6, %p39, %p25;
	or.pred  	%p7, %p26, %p29;
	cvt.u32.u16 	%r59, %rs72;
	mul.wide.u32 	%rd15, %r59, 14;
	cvt.u64.u32 	%rd16, %r15;
	add.s64 	%rd17, %rd15, %rd16;
	cvt.u64.u16 	%rd18, %rs70;
	add.s64 	%rd19, %rd17, %rd18;
	cvt.u64.u16 	%rd20, %rs69;
	add.s64 	%rd21, %rd19, %rd20;
	shl.b64 	%rd1, %rd21, 2;
	add.s64 	%rd65, %rd13, -60;
	cvt.u32.u16 	%r60, %rs60;
	mul.wide.u32 	%rd22, %r60, 14;
	add.s64 	%rd23, %rd22, %rd16;
	cvt.u64.u16 	%rd24, %rs58;
	add.s64 	%rd25, %rd23, %rd24;
	cvt.u64.u16 	%rd26, %rs57;
	add.s64 	%rd27, %rd25, %rd26;
	shl.b64 	%rd3, %rd27, 2;
	cvt.u32.u16 	%r61, %rs48;
	mul.wide.u32 	%rd28, %r61, 14;
	add.s64 	%rd29, %rd28, %rd16;
	cvt.u64.u16 	%rd30, %rs46;
	add.s64 	%rd31, %rd29, %rd30;
	cvt.u64.u16 	%rd32, %rs45;
	add.s64 	%rd33, %rd31, %rd32;
	shl.b64 	%rd4, %rd33, 2;
	cvt.u32.u16 	%r62, %rs36;
	mul.wide.u32 	%rd34, %r62, 14;
	add.s64 	%rd35, %rd34, %rd16;
	cvt.u64.u16 	%rd36, %rs34;
	add.s64 	%rd37, %rd35, %rd36;
	cvt.u64.u16 	%rd38, %rs33;
	add.s64 	%rd39, %rd37, %rd38;
	shl.b64 	%rd5, %rd39, 2;
	cvt.u32.u16 	%r63, %rs24;
	mul.wide.u32 	%rd40, %r63, 14;
	add.s64 	%rd41, %rd40, %rd16;
	cvt.u64.u16 	%rd42, %rs22;
	add.s64 	%rd43, %rd41, %rd42;
	cvt.u64.u16 	%rd44, %rs21;
	add.s64 	%rd45, %rd43, %rd44;
	shl.b64 	%rd6, %rd45, 2;
	add.s64 	%rd46, %rd14, %rd16;
	cvt.u64.u16 	%rd47, %rs10;
	add.s64 	%rd48, %rd46, %rd47;
	cvt.u64.u16 	%rd49, %rs9;
	add.s64 	%rd50, %rd48, %rd49;
	shl.b64 	%rd7, %rd50, 2;
	mov.f32 	%f203, 0f00000000;
	mov.b32 	%r88, 0;
	mov.f32 	%f204, %f203;
$L__BB0_1:
	mov.u32 	%r64, %tid.y;
	mov.u32 	%r65, %tid.x;
	mul.lo.s32 	%r66, %r65, 6;
	mad.lo.s32 	%r4, %r64, 42, %r66;
	setp.gt.u32 	%p40, %r4, 575;
	bar.sync 	0;
	@%p40 bra 	$L__BB0_17;
	mov.f32 	%f205, 0f00000000;
	@%p1 bra 	$L__BB0_4;
	add.s64 	%rd51, %rd65, %rd7;
	ld.global.nc.f32 	%f205, [%rd51];
$L__BB0_4:
	shl.b32 	%r67, %r4, 2;
	mov.u32 	%r68, _ZZ24default_function_kernel0E15pad_temp_shared;
	add.s32 	%r5, %r68, %r67;
	st.shared.f32 	[%r5], %f205;
	mov.f32 	%f206, 0f00000000;
	@%p2 bra 	$L__BB0_6;
	add.s64 	%rd52, %rd65, %rd6;
	ld.global.nc.f32 	%f206, [%rd52];
$L__BB0_6:
	setp.gt.u32 	%p41, %r4, 573;
	st.shared.f32 	[%r5+4], %f206;
	@%p41 bra 	$L__BB0_17;
	mov.f32 	%f207, 0f00000000;
	@%p3 bra 	$L__BB0_9;
	add.s64 	%rd53, %rd65, %rd5;
	ld.global.nc.f32 	%f207, [%rd53];
$L__BB0_9:
	st.shared.f32 	[%r5+8], %f207;
	mov.f32 	%f208, 0f00000000;
	@%p4 bra 	$L__BB0_11;
	add.s64 	%rd54, %rd65, %rd4;
	ld.global.nc.f32 	%f208, [%rd54];
$L__BB0_11:
	setp.gt.u32 	%p42, %r4, 571;
	st.shared.f32 	[%r5+12], %f208;
	@%p42 bra 	$L__BB0_17;
	mov.f32 	%f209, 0f00000000;
	@%p5 bra 	$L__BB0_14;
	add.s64 	%rd55, %rd65, %rd3;
	ld.global.nc.f32 	%f209, [%rd55];
$L__BB0_14:
	st.shared.f32 	[%r5+16], %f209;
	mov.f32 	%f210, 0f00000000;
	@%p6 bra 	$L__BB0_16;
	add.s64 	%rd56, %rd65, %rd1;
	ld.global.nc.f32 	%f210, [%rd56];
$L__BB0_16:
	st.shared.f32 	[%r5+20], %f210;
$L__BB0_17:
	@%p7 bra 	$L__BB0_19;
	ld.param.u64 	%rd63, [default_function_kernel0_param_1];
	cvta.to.global.u64 	%rd57, %rd63;
	mul.wide.u32 	%rd58, %r87, 4;
	add.s64 	%rd59, %rd57, %rd58;
	ld.global.nc.f32 	%f24, [%rd59];
	mov.u32 	%r69, %tid.y;
	mov.u32 	%r70, %tid.x;
	mad.lo.s32 	%r71, %r69, 6, %r70;
	shl.b32 	%r72, %r71, 2;
	mov.u32 	%r73, _ZZ24default_function_kernel0E13kernel_shared;
	add.s32 	%r74, %r73, %r72;
	st.shared.f32 	[%r74], %f24;
$L__BB0_19:
	bar.sync 	0;
	mov.u32 	%r75, %tid.y;
	mov.u32 	%r76, %tid.x;
	mad.lo.s32 	%r77, %r75, 6, %r76;
	mad.lo.s32 	%r6, %r75, 3, %r77;
	shl.b32 	%r78, %r6, 2;
	mov.u32 	%r79, _ZZ24default_function_kernel0E15pad_temp_shared;
	add.s32 	%r80, %r79, %r78;
	ld.shared.f32 	%f25, [%r80];
	ld.shared.f32 	%f26, [%r80+36];
	ld.shared.f32 	%f27, [%r80+72];
	ld.shared.f32 	%f28, [%r80+576];
	ld.shared.f32 	%f29, [%r80+612];
	ld.shared.f32 	%f30, [%r80+648];
	ld.shared.f32 	%f31, [_ZZ24default_function_kernel0E13kernel_shared];
	ld.shared.f32 	%f32, [_ZZ24default_function_kernel0E13kernel_shared+12];
	ld.shared.f32 	%f33, [_ZZ24default_function_kernel0E13kernel_shared+24];
	ld.shared.f32 	%f34, [_ZZ24default_function_kernel0E13kernel_shared+36];
	ld.shared.f32 	%f35, [_ZZ24default_function_kernel0E13kernel_shared+48];
	ld.shared.f32 	%f36, [_ZZ24default_function_kernel0E13kernel_shared+60];
	ld.shared.f32 	%f37, [_ZZ24default_function_kernel0E13kernel_shared+144];
	ld.shared.f32 	%f38, [_ZZ24default_function_kernel0E13kernel_shared+156];
	ld.shared.f32 	%f39, [_ZZ24default_function_kernel0E13kernel_shared+168];
	ld.shared.f32 	%f40, [_ZZ24default_function_kernel0E13kernel_shared+180];
	ld.shared.f32 	%f41, [_ZZ24default_function_kernel0E13kernel_shared+192];
	ld.shared.f32 	%f42, [_ZZ24default_function_kernel0E13kernel_shared+204];
	fma.rn.f32 	%f43, %f25, %f31, %f204;
	fma.rn.f32 	%f44, %f25, %f37, %f203;
	fma.rn.f32 	%f45, %f26, %f32, %f43;
	fma.rn.f32 	%f46, %f26, %f38, %f44;
	fma.rn.f32 	%f47, %f27, %f33, %f45;
	fma.rn.f32 	%f48, %f27, %f39, %f46;
	fma.rn.f32 	%f49, %f28, %f34, %f47;
	fma.rn.f32 	%f50, %f28, %f40, %f48;
	fma.rn.f32 	%f51, %f29, %f35, %f49;
	fma.rn.f32 	%f52, %f29, %f41, %f50;
	fma.rn.f32 	%f53, %f30, %f36, %f51;
	fma.rn.f32 	%f54, %f30, %f42, %f52;
	ld.shared.f32 	%f55, [%r80+4];
	ld.shared.f32 	%f56, [%r80+40];
	ld.shared.f32 	%f57, [%r80+76];
	ld.shared.f32 	%f58, [%r80+580];
	ld.shared.f32 	%f59, [%r80+616];
	ld.shared.f32 	%f60, [%r80+652];
	ld.shared.f32 	%f61, [_ZZ24default_function_kernel0E13kernel_shared+4];
	ld.shared.f32 	%f62, [_ZZ24default_function_kernel0E13kernel_shared+16];
	ld.shared.f32 	%f63, [_ZZ24default_function_kernel0E13kernel_shared+28];
	ld.shared.f32 	%f64, [_ZZ24default_function_kernel0E13kernel_shared+40];
	ld.shared.f32 	%f65, [_ZZ24default_function_kernel0E13kernel_shared+52];
	ld.shared.f32 	%f66, [_ZZ24default_function_kernel0E13kernel_shared+64];
	ld.shared.f32 	%f67, [_ZZ24default_function_kernel0E13kernel_shared+148];
	ld.shared.f32 	%f68, [_ZZ24default_function_kernel0E13kernel_shared+160];
	ld.shared.f32 	%f69, [_ZZ24default_function_kernel0E13kernel_shared+172];
	ld.shared.f32 	%f70, [_ZZ24default_function_kernel0E13kernel_shared+184];
	ld.shared.f32 	%f71, [_ZZ24default_function_kernel0E13kernel_shared+196];
	ld.shared.f32 	%f72, [_ZZ24default_function_kernel0E13kernel_shared+208];
	fma.rn.f32 	%f73, %f55, %f61, %f53;
	fma.rn.f32 	%f74, %f55, %f67, %f54;
	fma.rn.f32 	%f75, %f56, %f62, %f73;
	fma.rn.f32 	%f76, %f56, %f68, %f74;
	fma.rn.f32 	%f77, %f57, %f63, %f75;
	fma.rn.f32 	%f78, %f57, %f69, %f76;
	fma.rn.f32 	%f79, %f58, %f64, %f77;
	fma.rn.f32 	%f80, %f58, %f70, %f78;
	fma.rn.f32 	%f81, %f59, %f65, %f79;
	fma.rn.f32 	%f82, %f59, %f71, %f80;
	fma.rn.f32 	%f83, %f60, %f66, %f81;
	fma.rn.f32 	%f84, %f60, %f72, %f82;
	ld.shared.f32 	%f85, [%r80+8];
	ld.shared.f32 	%f86, [%r80+44];
	ld.shared.f32 	%f87, [%r80+80];
	ld.shared.f32 	%f88, [%r80+584];
	ld.shared.f32 	%f89, [%r80+620];
	ld.shared.f32 	%f90, [%r80+656];
	ld.shared.f32 	%f91, [_ZZ24default_function_kernel0E13kernel_shared+8];
	ld.shared.f32 	%f92, [_ZZ24default_function_kernel0E13kernel_shared+20];
	ld.shared.f32 	%f93, [_ZZ24default_function_kernel0E13kernel_shared+32];
	ld.shared.f32 	%f94, [_ZZ24default_function_kernel0E13kernel_shared+44];
	ld.shared.f32 	%f95, [_ZZ24default_function_kernel0E13kernel_shared+56];
	ld.shared.f32 	%f96, [_ZZ24default_function_kernel0E13kernel_shared+68];
	ld.shared.f32 	%f97, [_ZZ24default_function_kernel0E13kernel_shared+152];
	ld.shared.f32 	%f98, [_ZZ24default_function_kernel0E13kernel_shared+164];
	ld.shared.f32 	%f99, [_ZZ24default_function_kernel0E13kernel_shared+176];
	ld.shared.f32 	%f100, [_ZZ24default_function_kernel0E13kernel_shared+188];
	ld.shared.f32 	%f101, [_ZZ24default_function_kernel0E13kernel_shared+200];
	ld.shared.f32 	%f102, [_ZZ24default_function_kernel0E13kernel_shared+212];
	fma.rn.f32 	%f103, %f85, %f91, %f83;
	fma.rn.f32 	%f104, %f85, %f97, %f84;
	fma.rn.f32 	%f105, %f86, %f92, %f103;
	fma.rn.f32 	%f106, %f86, %f98, %f104;
	fma.rn.f32 	%f107, %f87, %f93, %f105;
	fma.rn.f32 	%f108, %f87, %f99, %f106;
	fma.rn.f32 	%f109, %f88, %f94, %f107;
	fma.rn.f32 	%f110, %f88, %f100, %f108;
	fma.rn.f32 	%f111, %f89, %f95, %f109;
	fma.rn.f32 	%f112, %f89, %f101, %f110;
	fma.rn.f32 	%f113, %f90, %f96, %f111;
	fma.rn.f32 	%f114, %f90, %f102, %f112;
	ld.shared.f32 	%f115, [%r80+1152];
	ld.shared.f32 	%f116, [%r80+1188];
	ld.shared.f32 	%f117, [%r80+1224];
	ld.shared.f32 	%f118, [%r80+1728];
	ld.shared.f32 	%f119, [%r80+1764];
	ld.shared.f32 	%f120, [%r80+1800];
	ld.shared.f32 	%f121, [_ZZ24default_function_kernel0E13kernel_shared+72];
	ld.shared.f32 	%f122, [_ZZ24default_function_kernel0E13kernel_shared+84];
	ld.shared.f32 	%f123, [_ZZ24default_function_kernel0E13kernel_shared+96];
	ld.shared.f32 	%f124, [_ZZ24default_function_kernel0E13kernel_shared+108];
	ld.shared.f32 	%f125, [_ZZ24default_function_kernel0E13kernel_shared+120];
	ld.shared.f32 	%f126, [_ZZ24default_function_kernel0E13kernel_shared+132];
	ld.shared.f32 	%f127, [_ZZ24default_function_kernel0E13kernel_shared+216];
	ld.shared.f32 	%f128, [_ZZ24default_function_kernel0E13kernel_shared+228];
	ld.shared.f32 	%f129, [_ZZ24default_function_kernel0E13kernel_shared+240];
	ld.shared.f32 	%f130, [_ZZ24default_function_kernel0E13kernel_shared+252];
	ld.shared.f32 	%f131, [_ZZ24default_function_kernel0E13kernel_shared+264];
	ld.shared.f32 	%f132, [_ZZ24default_function_kernel0E13kernel_shared+276];
	fma.rn.f32 	%f133, %f115, %f121, %f113;
	fma.rn.f32 	%f134, %f115, %f127, %f114;
	fma.rn.f32 	%f135, %f116, %f122, %f133;
	fma.rn.f32 	%f136, %f116, %f128, %f134;
	fma.rn.f32 	%f137, %f117, %f123, %f135;
	fma.rn.f32 	%f138, %f117, %f129, %f136;
	fma.rn.f32 	%f139, %f118, %f124, %f137;
	fma.rn.f32 	%f140, %f118, %f130, %f138;
	fma.rn.f32 	%f141, %f119, %f125, %f139;
	fma.rn.f32 	%f142, %f119, %f131, %f140;
	fma.rn.f32 	%f143, %f120, %f126, %f141;
	fma.rn.f32 	%f144, %f120, %f132, %f142;
	ld.shared.f32 	%f145, [%r80+1156];
	ld.shared.f32 	%f146, [%r80+1192];
	ld.shared.f32 	%f147, [%r80+1228];
	ld.shared.f32 	%f148, [%r80+1732];
	ld.shared.f32 	%f149, [%r80+1768];
	ld.shared.f32 	%f150, [%r80+1804];
	ld.shared.f32 	%f151, [_ZZ24default_function_kernel0E13kernel_shared+76];
	ld.shared.f32 	%f152, [_ZZ24default_function_kernel0E13kernel_shared+88];
	ld.shared.f32 	%f153, [_ZZ24default_function_kernel0E13kernel_shared+100];
	ld.shared.f32 	%f154, [_ZZ24default_function_kernel0E13kernel_shared+112];
	ld.shared.f32 	%f155, [_ZZ24default_function_kernel0E13kernel_shared+124];
	ld.shared.f32 	%f156, [_ZZ24default_function_kernel0E13kernel_shared+136];
	ld.shared.f32 	%f157, [_ZZ24default_function_kernel0E13kernel_shared+220];
	ld.shared.f32 	%f158, [_ZZ24default_function_kernel0E13kernel_shared+232];
	ld.shared.f32 	%f159, [_ZZ24default_function_kernel0E13kernel_shared+244];
	ld.shared.f32 	%f160, [_ZZ24default_function_kernel0E13kernel_shared+256];
	ld.shared.f32 	%f161, [_ZZ24default_function_kernel0E13kernel_shared+268];
	ld.shared.f32 	%f162, [_ZZ24default_function_kernel0E13kernel_shared+280];
	fma.rn.f32 	%f163, %f145, %f151, %f143;
	fma.rn.f32 	%f164, %f145, %f157, %f144;
	fma.rn.f32 	%f165, %f146, %f152, %f163;
	fma.rn.f32 	%f166, %f146, %f158, %f164;
	fma.rn.f32 	%f167, %f147, %f153, %f165;
	fma.rn.f32 	%f168, %f147, %f159, %f166;
	fma.rn.f32 	%f169, %f148, %f154, %f167;
	fma.rn.f32 	%f170, %f148, %f160, %f168;
	fma.rn.f32 	%f171, %f149, %f155, %f169;
	fma.rn.f32 	%f172, %f149, %f161, %f170;
	fma.rn.f32 	%f173, %f150, %f156, %f171;
	fma.rn.f32 	%f174, %f150, %f162, %f172;
	ld.shared.f32 	%f175, [%r80+1160];
	ld.shared.f32 	%f176, [%r80+1196];
	ld.shared.f32 	%f177, [%r80+1232];
	ld.shared.f32 	%f178, [%r80+1736];
	ld.shared.f32 	%f179, [%r80+1772];
	ld.shared.f32 	%f180, [%r80+1808];
	ld.shared.f32 	%f181, [_ZZ24default_function_kernel0E13kernel_shared+80];
	ld.shared.f32 	%f182, [_ZZ24default_function_kernel0E13kernel_shared+92];
	ld.shared.f32 	%f183, [_ZZ24default_function_kernel0E13kernel_shared+104];
	ld.shared.f32 	%f184, [_ZZ24default_function_kernel0E13kernel_shared+116];
	ld.shared.f32 	%f185, [_ZZ24default_function_kernel0E13kernel_shared+128];
	ld.shared.f32 	%f186, [_ZZ24default_function_kernel0E13kernel_shared+140];
	ld.shared.f32 	%f187, [_ZZ24default_function_kernel0E13kernel_shared+224];
	ld.shared.f32 	%f188, [_ZZ24default_function_kernel0E13kernel_shared+236];
	ld.shared.f32 	%f189, [_ZZ24default_function_kernel0E13kernel_shared+248];
	ld.shared.f32 	%f190, [_ZZ24default_function_kernel0E13kernel_shared+260];
	ld.shared.f32 	%f191, [_ZZ24default_function_kernel0E13kernel_shared+272];
	ld.shared.f32 	%f192, [_ZZ24default_function_kernel0E13kernel_shared+284];
	fma.rn.f32 	%f193, %f175, %f181, %f173;
	fma.rn.f32 	%f194, %f175, %f187, %f174;
	fma.rn.f32 	%f195, %f176, %f182, %f193;
	fma.rn.f32 	%f196, %f176, %f188, %f194;
	fma.rn.f32 	%f197, %f177, %f183, %f195;
	fma.rn.f32 	%f198, %f177, %f189, %f196;
	fma.rn.f32 	%f199, %f178, %f184, %f197;
	fma.rn.f32 	%f200, %f178, %f190, %f198;
	fma.rn.f32 	%f201, %f179, %f185, %f199;
	fma.rn.f32 	%f202, %f179, %f191, %f200;
	fma.rn.f32 	%f204, %f180, %f186, %f201;
	fma.rn.f32 	%f203, %f180, %f192, %f202;
	add.s32 	%r88, %r88, 1;
	add.s32 	%r87, %r87, 36;
	add.s64 	%rd65, %rd65, 3136;
	setp.ne.s32 	%p43, %r88, 8;
	@%p43 bra 	$L__BB0_1;
	ld.param.u64 	%rd64, [default_function_kernel0_param_2];
	cvta.to.global.u64 	%rd60, %rd64;
	mov.u32 	%r81, %ctaid.z;
	mad.lo.s32 	%r83, %r75, 5, %r6;
	mad.lo.s32 	%r84, %r81, 392, %r83;
	mov.u32 	%r85, %ctaid.x;
	mad.lo.s32 	%r86, %r85, 7, %r84;
	mul.wide.u32 	%rd61, %r86, 4;
	add.s64 	%rd62, %rd60, %rd61;
	st.global.f32 	[%rd62], %f204;
	st.global.f32 	[%rd62+784], %f203;
	ret;

}


// ===== COMPILED SASS (sm_100) =====

	.target	sm_100

	.elftype	@"ET_EXEC"


//--------------------- .note.nv.tkinfo           --------------------------
	.section	.note.nv.tkinfo,"",@"SHT_NOTE"
	.sectionflags	@"SHF_NOTE_NV_TKINFO"
	.tkinfo
        /*0018*/ 	.word	0x00000002
        /*0030*/ 	.string	""
        /*0030*/ 	.string	"ptxas"
        /*0030*/ 	.string	"Cuda compilation tools, release 13.0, V13.0.88"
        /*0030*/ 	.string	"Build cuda_13.0.r13.0/compiler.36424714_0"
        /*0030*/ 	.string	"-arch sm_100 -m 64 "



//--------------------- .note.nv.cuinfo           --------------------------
	.section	.note.nv.cuinfo,"",@"SHT_NOTE"
	.sectionflags	@"SHF_NOTE_NV_CUINFO"
        /*0018*/ 	.short	0x0002
        /*001a*/ 	.short	0x0064
        /*001c*/ 	.short	0x0082
	.zero		2


//--------------------- .nv.info                  --------------------------
	.section	.nv.info,"",@"SHT_CUDA_INFO"
	.align	4


	//----- nvinfo : EIATTR_REGCOUNT
	.align		4
        /*0000*/ 	.byte	0x04, 0x2f
        /*0002*/ 	.short	(.L_1 - .L_0)
	.align		4
.L_0:
        /*0004*/ 	.word	index@(default_function_kernel0)
        /*0008*/ 	.word	0x0000003e


	//----- nvinfo : EIATTR_FRAME_SIZE
	.align		4
.L_1:
        /*000c*/ 	.byte	0x04, 0x11
        /*000e*/ 	.short	(.L_3 - .L_2)
	.align		4
.L_2:
        /*0010*/ 	.word	index@(default_function_kernel0)
        /*0014*/ 	.word	0x00000000


	//----- nvinfo : EIATTR_MIN_STACK_SIZE
	.align		4
.L_3:
        /*0018*/ 	.byte	0x04, 0x12
        /*001a*/ 	.short	(.L_5 - .L_4)
	.align		4
.L_4:
        /*001c*/ 	.word	index@(default_function_kernel0)
        /*0020*/ 	.word	0x00000000
.L_5:


//--------------------- .nv.compat                --------------------------
	.section	.nv.compat,"",@"SHT_CUDA_COMPAT_INFO"
	.align	4
        /*0000*/ 	.byte	0x02, 0x09, 0x00, 0x00, 0x02, 0x02, 0x01, 0x00, 0x02, 0x05, 0x05, 0x00, 0x03, 0x07, 0x01, 0x01
        /*0010*/ 	.byte	0x02, 0x03, 0x00, 0x00, 0x02, 0x06, 0x01, 0x00, 0x04, 0x0b, 0x08, 0x00, 0x09, 0x00, 0x00, 0x00
        /*0020*/ 	.byte	0x00, 0x00, 0x00, 0x00


//--------------------- .nv.info.default_function_kernel0 --------------------------
	.section	.nv.info.default_function_kernel0,"",@"SHT_CUDA_INFO"
	.sectionflags	@""
	.align	4


	//----- nvinfo : EIATTR_CUDA_API_VERSION
	.align		4
        /*0000*/ 	.byte	0x04, 0x37
        /*0002*/ 	.short	(.L_7 - .L_6)
.L_6:
        /*0004*/ 	.word	0x00000082


	//----- nvinfo : EIATTR_KPARAM_INFO
	.align		4
.L_7:
        /*0008*/ 	.byte	0x04, 0x17
        /*000a*/ 	.short	(.L_9 - .L_8)
.L_8:
        /*000c*/ 	.word	0x00000000
        /*0010*/ 	.short	0x0002
        /*0012*/ 	.short	0x0010
        /*0014*/ 	.byte	0x00, 0xf5, 0x21, 0x00


	//----- nvinfo : EIATTR_KPARAM_INFO
	.align		4
.L_9:
        /*0018*/ 	.byte	0x04, 0x17
        /*001a*/ 	.short	(.L_11 - .L_10)
.L_10:
        /*001c*/ 	.word	0x00000000
        /*0020*/ 	.short	0x0001
        /*0022*/ 	.short	0x0008
        /*0024*/ 	.byte	0x00, 0xf5, 0x21, 0x00


	//----- nvinfo : EIATTR_KPARAM_INFO
	.align		4
.L_11:
        /*0028*/ 	.byte	0x04, 0x17
        /*002a*/ 	.short	(.L_13 - .L_12)
.L_12:
        /*002c*/ 	.word	0x00000000
        /*0030*/ 	.short	0x0000
        /*0032*/ 	.short	0x0000
        /*0034*/ 	.byte	0x00, 0xf5, 0x21, 0x00


	//----- nvinfo : EIATTR_SPARSE_MMA_MASK
	.align		4
.L_13:
        /*0038*/ 	.byte	0x03, 0x50
        /*003a*/ 	.short	0x0000


	//----- nvinfo : EIATTR_MAXREG_COUNT
	.align		4
        /*003c*/ 	.byte	0x03, 0x1b
        /*003e*/ 	.short	0x00ff


	//----- nvinfo : EIATTR_NUM_BARRIERS
	.align		4
        /*0040*/ 	.byte	0x02, 0x4c
        /*0042*/ 	.byte	0x01
	.zero		1


	//----- nvinfo : EIATTR_MERCURY_ISA_VERSION
	.align		4
        /*0044*/ 	.byte	0x03, 0x5f
        /*0046*/ 	.short	0x0101


	//----- nvinfo : EIATTR_VRC_CTA_INIT_COUNT
	.align		4
        /*0048*/ 	.byte	0x02, 0x4a
	.zero		1
	.zero		1


	//----- nvinfo : EIATTR_EXIT_INSTR_OFFSETS
	.align		4
        /*004c*/ 	.byte	0x04, 0x1c
        /*004e*/ 	.short	(.L_15 - .L_14)


	//   ....[0]....
.L_14:
        /*0050*/ 	.word	0x00001c20


	//----- nvinfo : EIATTR_CRS_STACK_SIZE
	.align		4
.L_15:
        /*0054*/ 	.byte	0x04, 0x1e
        /*0056*/ 	.short	(.L_17 - .L_16)
.L_16:
        /*0058*/ 	.word	0x00000000


	//----- nvinfo : EIATTR_CBANK_PARAM_SIZE
	.align		4
.L_17:
        /*005c*/ 	.byte	0x03, 0x19
        /*005e*/ 	.short	0x0018


	//----- nvinfo : EIATTR_PARAM_CBANK
	.align		4
        /*0060*/ 	.byte	0x04, 0x0a
        /*0062*/ 	.short	(.L_19 - .L_18)
	.align		4
.L_18:
        /*0064*/ 	.word	index@(.nv.constant0.default_function_kernel0)
        /*0068*/ 	.short	0x0380
        /*006a*/ 	.short	0x0018


	//----- nvinfo : EIATTR_SW_WAR
	.align		4
.L_19:
        /*006c*/ 	.byte	0x04, 0x36
        /*006e*/ 	.short	(.L_21 - .L_20)
.L_20:
        /*0070*/ 	.word	0x00000008
.L_21:


//--------------------- .nv.callgraph             --------------------------
	.section	.nv.callgraph,"",@"SHT_CUDA_CALLGRAPH"
	.align	4
	.sectionentsize	8
	.align		4
        /*0000*/ 	.word	0x00000000
	.align		4
        /*0004*/ 	.word	0xffffffff
	.align		4
        /*0008*/ 	.word	0x00000000
	.align		4
        /*000c*/ 	.word	0xfffffffe
	.align		4
        /*0010*/ 	.word	0x00000000
	.align		4
        /*0014*/ 	.word	0xfffffffd
	.align		4
        /*0018*/ 	.word	0x00000000
	.align		4
        /*001c*/ 	.word	0xfffffffc


//--------------------- .text.default_function_kernel0 --------------------------
	.section	.text.default_function_kernel0,"ax",@progbits
	.align	128
        .global         default_function_kernel0
        .type           default_function_kernel0,@function
        .size           default_function_kernel0,(.L_x_4 - default_function_kernel0)
        .other          default_function_kernel0,@"STO_CUDA_ENTRY STV_DEFAULT"
default_function_kernel0:
.text.default_function_kernel0:
[----:B------:R-:W-:Y:S01]  /*0000*/  LDC R1, c[0x0][0x37c] ;  /* 0x0000df00ff017b82 */ /* 0x000fe20000000800 */
[----:B------:R-:W0:Y:S07]  /*0010*/  S2R R4, SR_TID.X ;  /* 0x0000000000047919 */ /* 0x000e2e0000002100 */
[----:B------:R-:W1:Y:S01]  /*0020*/  S2UR UR4, SR_CTAID.X ;  /* 0x00000000000479c3 */ /* 0x000e620000002500 */
[----:B------:R-:W2:Y:S01]  /*0030*/  LDCU.64 UR8, c[0x0][0x380] ;  /* 0x00007000ff0877ac */ /* 0x000ea20008000a00 */
[----:B------:R-:W-:Y:S01]  /*0040*/  HFMA2 R43, -RZ, RZ, 0, 0 ;  /* 0x00000000ff2b7431 */ /* 0x000fe200000001ff */
[----:B------:R-:W3:Y:S01]  /*0050*/  S2R R53, SR_TID.Y ;  /* 0x0000000000357919 */ /* 0x000ee20000002200 */
[----:B------:R-:W-:Y:S01]  /*0060*/  UMOV UR5, 0x400 ;  /* 0x0000040000057882 */ /* 0x000fe20000000000 */
[----:B------:R-:W4:Y:S01]  /*0070*/  LDCU.64 UR10, c[0x0][0x358] ;  /* 0x00006b00ff0a77ac */ /* 0x000f220008000a00 */
[----:B------:R-:W5:Y:S02]  /*0080*/  S2R R3, SR_CTAID.Z ;  /* 0x0000000000037919 */ /* 0x000f640000002700 */
[----:B------:R-:W4:Y:S01]  /*0090*/  S2UR UR6, SR_CgaCtaId ;  /* 0x00000000000679c3 */ /* 0x000f220000008800 */
[----:B--2---:R-:W-:-:S02]  /*00a0*/  UIADD3 UR7, UP0, UPT, UR8, -0x3c, URZ ;  /* 0xffffffc408077890 */ /* 0x004fc4000ff1e0ff */
[----:B-1----:R-:W-:Y:S01]  /*00b0*/  UIMAD UR4, UR4, 0x7, URZ ;  /* 0x00000007040478a4 */ /* 0x002fe2000f8e02ff */
[C---:B0-----:R-:W-:Y:S01]  /*00c0*/  LOP3.LUT R0, R4.reuse, 0xffff, RZ, 0xc0, !PT ;  /* 0x0000ffff04007812 */ /* 0x041fe200078ec0ff */
[----:B----4-:R-:W-:Y:S01]  /*00d0*/  ULEA UR5, UR6, UR5, 0x18 ;  /* 0x0000000506057291 */ /* 0x010fe2000f8ec0ff */
[----:B------:R-:W-:Y:S01]  /*00e0*/  ISETP.GE.U32.AND P1, PT, R4, 0x3, PT ;  /* 0x000000030400780c */ /* 0x000fe20003f26070 */
[C-C-:B---3--:R-:W-:Y:S02]  /*00f0*/  IMAD R58, R53.reuse, 0x7, R4.reuse ;  /* 0x00000007353a7824 */ /* 0x148fe400078e0204 */
[----:B------:R-:W-:Y:S02]  /*0100*/  IMAD R0, R0, 0x5556, RZ ;  /* 0x0000555600007824 */ /* 0x000fe400078e02ff */
[C---:B------:R-:W-:Y:S02]  /*0110*/  IMAD R56, R53.reuse, 0x6, R4 ;  /* 0x0000000635387824 */ /* 0x040fe400078e0204 */
[----:B------:R-:W-:Y:S01]  /*0120*/  IMAD R58, R58, 0x6, RZ ;  /* 0x000000063a3a7824 */ /* 0x000fe200078e02ff */
[----:B------:R-:W-:Y:S01]  /*0130*/  SHF.R.U32.HI R0, RZ, 0x10, R0 ;  /* 0x00000010ff007819 */ /* 0x000fe20000011600 */
[----:B------:R-:W-:Y:S01]  /*0140*/  IMAD.U32 R55, RZ, RZ, UR5 ;  /* 0x00000005ff377e24 */ /* 0x000fe2000f8e00ff */
[----:B------:R-:W-:Y:S01]  /*0150*/  ISETP.GT.U32.AND P0, PT, R56, 0x47, PT ;  /* 0x000000473800780c */ /* 0x000fe20003f04070 */
[----:B------:R-:W-:Y:S01]  /*0160*/  VIADD R15, R58, 0x1 ;  /* 0x000000013a0f7836 */ /* 0x000fe20000000000 */
[----:B------:R-:W-:Y:S01]  /*0170*/  UIADD3.X UR5, UPT, UPT, UR9, -0x1, URZ, UP0, !UPT ;  /* 0xffffffff09057890 */ /* 0x000fe200087fe4ff */
[----:B------:R-:W-:Y:S01]  /*0180*/  IMAD R0, R53, 0x2, R0 ;  /* 0x0000000235007824 */ /* 0x000fe200078e0200 */
[C---:B------:R-:W-:Y:S01]  /*0190*/  ISETP.GT.U32.OR P0, PT, R4.reuse, 0x5, P0 ;  /* 0x000000050400780c */ /* 0x040fe20000704470 */
[----:B------:R-:W-:Y:S01]  /*01a0*/  @P1 VIADD R4, R4, 0xfffffffd ;  /* 0xfffffffd04041836 */ /* 0x000fe20000000000 */
[----:B------:R-:W-:Y:S01]  /*01b0*/  LOP3.LUT R2, R15, 0xffff, RZ, 0xc0, !PT ;  /* 0x0000ffff0f027812 */ /* 0x000fe200078ec0ff */
[----:B------:R-:W-:Y:S01]  /*01c0*/  VIADD R19, R58, 0x2 ;  /* 0x000000023a137836 */ /* 0x000fe20000000000 */
[C---:B------:R-:W-:Y:S01]  /*01d0*/  ISETP.GT.U32.AND P1, PT, R0.reuse, 0xb, PT ;  /* 0x0000000b0000780c */ /* 0x040fe20003f24070 */
[----:B-----5:R-:W-:Y:S01]  /*01e0*/  IMAD R4, R3, 0x240, R4 ;  /* 0x0000024003047824 */ /* 0x020fe200078e0204 */
[----:B------:R-:W-:Y:S01]  /*01f0*/  ISETP.GE.U32.AND P2, PT, R0, 0xc, PT ;  /* 0x0000000c0000780c */ /* 0x000fe20003f46070 */
[----:B------:R-:W-:Y:S01]  /*0200*/  IMAD R2, R2, 0xe38f, RZ ;  /* 0x0000e38f02027824 */ /* 0x000fe200078e02ff */
[----:B------:R-:W-:Y:S01]  /*0210*/  IADD3 R3, PT, PT, R0, -0xc, RZ ;  /* 0xfffffff400037810 */ /* 0x000fe20007ffe0ff */
[----:B------:R-:W-:Y:S01]  /*0220*/  VIADD R12, R58, 0x3 ;  /* 0x000000033a0c7836 */ /* 0x000fe20000000000 */
[----:B------:R-:W-:Y:S01]  /*0230*/  ISETP.GT.U32.OR P0, PT, R0, 0x17, P0 ;  /* 0x000000170000780c */ /* 0x000fe20000704470 */
[----:B------:R-:W-:Y:S01]  /*0240*/  VIADD R6, R4, 0x120 ;  /* 0x0000012004067836 */ /* 0x000fe20000000000 */
[----:B------:R-:W-:Y:S01]  /*0250*/  SEL R3, R0, R3, !P2 ;  /* 0x0000000300037207 */ /* 0x000fe20005000000 */
[C---:B------:R-:W-:Y:S01]  /*0260*/  VIADD R14, R58.reuse, 0x4 ;  /* 0x000000043a0e7836 */ /* 0x040fe20000000000 */
[--C-:B------:R-:W-:Y:S01]  /*0270*/  SHF.R.U32.HI R0, RZ, 0x17, R2.reuse ;  /* 0x00000017ff007819 */ /* 0x100fe20000011602 */
[----:B------:R-:W-:Y:S01]  /*0280*/  VIADD R18, R58, 0x5 ;  /* 0x000000053a127836 */ /* 0x000fe20000000000 */
[----:B------:R-:W-:Y:S01]  /*0290*/  SHF.R.U32.HI R2, RZ, 0x13, R2 ;  /* 0x00000013ff027819 */ /* 0x000fe20000011602 */
[----:B------:R-:W-:Y:S01]  /*02a0*/  IMAD R56, R53, 0x3, R56 ;  /* 0x0000000335387824 */ /* 0x000fe200078e0238 */
[----:B------:R-:W-:-:S02]  /*02b0*/  @!P1 IADD3 R6, PT, PT, R4, RZ, RZ ;  /* 0x000000ff04069210 */ /* 0x000fc40007ffe0ff */
[----:B------:R-:W-:Y:S01]  /*02c0*/  PRMT R0, R0, 0x9910, RZ ;  /* 0x0000991000007816 */ /* 0x000fe200000000ff */
[----:B------:R-:W-:Y:S01]  /*02d0*/  IMAD R54, R56, 0x4, R55 ;  /* 0x0000000438367824 */ /* 0x000fe200078e0237 */
[----:B------:R-:W-:Y:S01]  /*02e0*/  PRMT R7, R2, 0x9910, RZ ;  /* 0x0000991002077816 */ /* 0x000fe200000000ff */
[----:B------:R-:W-:Y:S01]  /*02f0*/  IMAD R57, R3, 0x3, R6 ;  /* 0x0000000303397824 */ /* 0x000fe200078e0206 */
[----:B------:R-:W-:Y:S01]  /*0300*/  LOP3.LUT R5, R19, 0xffff, RZ, 0xc0, !PT ;  /* 0x0000ffff13057812 */ /* 0x000fe200078ec0ff */
[----:B------:R-:W-:Y:S01]  /*0310*/  IMAD.MOV.U32 R2, RZ, RZ, R0 ;  /* 0x000000ffff027224 */ /* 0x000fe200078e0000 */
[----:B------:R-:W-:Y:S01]  /*0320*/  LOP3.LUT R4, R12, 0xffff, RZ, 0xc0, !PT ;  /* 0x0000ffff0c047812 */ /* 0x000fe200078ec0ff */
[----:B------:R-:W-:Y:S02]  /*0330*/  IMAD.MOV.U32 R3, RZ, RZ, R7 ;  /* 0x000000ffff037224 */ /* 0x000fe400078e0007 */
[----:B------:R-:W-:Y:S02]  /*0340*/  IMAD R5, R5, 0xe38f, RZ ;  /* 0x0000e38f05057824 */ /* 0x000fe400078e02ff */
[----:B------:R-:W-:-:S02]  /*0350*/  IMAD R7, R4, 0xe38f, RZ ;  /* 0x0000e38f04077824 */ /* 0x000fc400078e02ff */
[C---:B------:R-:W-:Y:S01]  /*0360*/  IMAD R0, R2.reuse, 0x90, RZ ;  /* 0x0000009002007824 */ /* 0x040fe200078e02ff */
[----:B------:R-:W-:Y:S01]  /*0370*/  SHF.R.U32.HI R4, RZ, 0x17, R5 ;  /* 0x00000017ff047819 */ /* 0x000fe20000011605 */
[----:B------:R-:W-:Y:S01]  /*0380*/  IMAD R3, R3, 0x9, RZ ;  /* 0x0000000903037824 */ /* 0x000fe200078e02ff */
[--C-:B------:R-:W-:Y:S01]  /*0390*/  SHF.R.U32.HI R6, RZ, 0x17, R7.reuse ;  /* 0x00000017ff067819 */ /* 0x100fe20000011607 */
[----:B------:R-:W-:Y:S01]  /*03a0*/  IMAD.MOV R0, RZ, RZ, -R0 ;  /* 0x000000ffff007224 */ /* 0x000fe200078e0a00 */
[----:B------:R-:W-:Y:S01]  /*03b0*/  SHF.R.U32.HI R7, RZ, 0x13, R7 ;  /* 0x00000013ff077819 */ /* 0x000fe20000011607 */
[----:B------:R-:W-:Y:S01]  /*03c0*/  IMAD R2, R2, 0xc4, RZ ;  /* 0x000000c402027824 */ /* 0x000fe200078e02ff */
[----:B------:R-:W-:Y:S02]  /*03d0*/  IADD3 R3, PT, PT, RZ, -R3, RZ ;  /* 0x80000003ff037210 */ /* 0x000fe40007ffe0ff */
[----:B------:R-:W-:Y:S02]  /*03e0*/  SHF.R.U32.HI R5, RZ, 0x13, R5 ;  /* 0x00000013ff057819 */ /* 0x000fe40000011605 */
[----:B------:R-:W-:-:S02]  /*03f0*/  PRMT R10, R4, 0x9910, RZ ;  /* 0x00009910040a7816 */ /* 0x000fc400000000ff */
[----:B------:R-:W-:Y:S02]  /*0400*/  PRMT R7, R7, 0x9910, RZ ;  /* 0x0000991007077816 */ /* 0x000fe400000000ff */
[----:B------:R-:W-:Y:S02]  /*0410*/  PRMT R0, R0, 0x7710, RZ ;  /* 0x0000771000007816 */ /* 0x000fe400000000ff */
[----:B------:R-:W-:Y:S01]  /*0420*/  PRMT R4, R3, 0x7710, RZ ;  /* 0x0000771003047816 */ /* 0x000fe200000000ff */
[----:B------:R-:W-:Y:S01]  /*0430*/  IMAD R3, R10, 0x90, RZ ;  /* 0x000000900a037824 */ /* 0x000fe200078e02ff */
[----:B------:R-:W-:Y:S01]  /*0440*/  PRMT R5, R5, 0x9910, RZ ;  /* 0x0000991005057816 */ /* 0x000fe200000000ff */
[C---:B------:R-:W-:Y:S01]  /*0450*/  IMAD.IADD R0, R15.reuse, 0x1, R0 ;  /* 0x000000010f007824 */ /* 0x040fe200078e0200 */
[----:B------:R-:W-:Y:S01]  /*0460*/  PRMT R13, R6, 0x9910, RZ ;  /* 0x00009910060d7816 */ /* 0x000fe200000000ff */
[----:B------:R-:W-:Y:S01]  /*0470*/  IMAD.IADD R15, R15, 0x1, R4 ;  /* 0x000000010f0f7824 */ /* 0x000fe200078e0204 */
[----:B------:R-:W-:Y:S01]  /*0480*/  MOV R6, R7 ;  /* 0x0000000700067202 */ /* 0x000fe20000000f00 */
[----:B------:R-:W-:Y:S01]  /*0490*/  IMAD R4, R5, 0x9, RZ ;  /* 0x0000000905047824 */ /* 0x000fe200078e02ff */
[----:B------:R-:W-:Y:S01]  /*04a0*/  LOP3.LUT R7, R18, 0xffff, RZ, 0xc0, !PT ;  /* 0x0000ffff12077812 */ /* 0x000fe200078ec0ff */
[----:B------:R-:W-:Y:S01]  /*04b0*/  IMAD.MOV R16, RZ, RZ, -R3 ;  /* 0x000000ffff107224 */ /* 0x000fe200078e0a03 */
[----:B------:R-:W-:Y:S01]  /*04c0*/  LOP3.LUT R15, R15, 0xffff, RZ, 0xc0, !PT ;  /* 0x0000ffff0f0f7812 */ /* 0x000fe200078ec0ff */
[----:B------:R-:W-:Y:S01]  /*04d0*/  IMAD R3, R13, 0x90, RZ ;  /* 0x000000900d037824 */ /* 0x000fe200078e02ff */
[----:B------:R-:W-:Y:S01]  /*04e0*/  IADD3 R4, PT, PT, RZ, -R4, RZ ;  /* 0x80000004ff047210 */ /* 0x000fe20007ffe0ff */
[----:B------:R-:W-:Y:S01]  /*04f0*/  IMAD R5, R6, 0x9, RZ ;  /* 0x0000000906057824 */ /* 0x000fe200078e02ff */
[----:B------:R-:W-:Y:S01]  /*0500*/  LOP3.LUT R6, R14, 0xffff, RZ, 0xc0, !PT ;  /* 0x0000ffff0e067812 */ /* 0x000fe200078ec0ff */
[----:B------:R-:W-:Y:S01]  /*0510*/  IMAD.MOV R3, RZ, RZ, -R3 ;  /* 0x000000ffff037224 */ /* 0x000fe200078e0a03 */
[----:B------:R-:W-:Y:S01]  /*0520*/  PRMT R16, R16, 0x7710, RZ ;  /* 0x0000771010107816 */ /* 0x000fe200000000ff */
[----:B------:R-:W-:Y:S01]  /*0530*/  IMAD.MOV R5, RZ, RZ, -R5 ;  /* 0x000000ffff057224 */ /* 0x000fe200078e0a05 */
[----:B------:R-:W-:Y:S01]  /*0540*/  PRMT R4, R4, 0x7710, RZ ;  /* 0x0000771004047816 */ /* 0x000fe200000000ff */
[----:B------:R-:W-:Y:S01]  /*0550*/  IMAD R6, R6, 0xe38f, RZ ;  /* 0x0000e38f06067824 */ /* 0x000fe200078e02ff */
[----:B------:R-:W-:Y:S01]  /*0560*/  PRMT R9, R3, 0x7710, RZ ;  /* 0x0000771003097816 */ /* 0x000fe200000000ff */
[----:B------:R-:W-:Y:S01]  /*0570*/  IMAD R11, R7, 0xe38f, RZ ;  /* 0x0000e38f070b7824 */ /* 0x000fe200078e02ff */
[----:B------:R-:W-:Y:S01]  /*0580*/  PRMT R3, R5, 0x7710, RZ ;  /* 0x0000771005037816 */ /* 0x000fe200000000ff */
[----:B------:R-:W-:Y:S01]  /*0590*/  IMAD R13, R13, 0xc4, RZ ;  /* 0x000000c40d0d7824 */ /* 0x000fe200078e02ff */
[C---:B------:R-:W-:Y:S01]  /*05a0*/  IADD3 R16, PT, PT, R19.reuse, R16, RZ ;  /* 0x0000001013107210 */ /* 0x040fe20007ffe0ff */
[----:B------:R-:W-:Y:S01]  /*05b0*/  IMAD.IADD R19, R19, 0x1, R4 ;  /* 0x0000000113137824 */ /* 0x000fe200078e0204 */
[----:B------:R-:W-:Y:S01]  /*05c0*/  LOP3.LUT R5, R58, 0xffff, RZ, 0xc0, !PT ;  /* 0x0000ffff3a057812 */ /* 0x000fe200078ec0ff */
[----:B------:R-:W-:Y:S01]  /*05d0*/  IMAD R10, R10, 0xc4, RZ ;  /* 0x000000c40a0a7824 */ /* 0x000fe200078e02ff */
[C---:B------:R-:W-:Y:S01]  /*05e0*/  IADD3 R9, PT, PT, R12.reuse, R9, RZ ;  /* 0x000000090c097210 */ /* 0x040fe20007ffe0ff */
[----:B------:R-:W-:Y:S01]  /*05f0*/  IMAD.IADD R12, R12, 0x1, R3 ;  /* 0x000000010c0c7824 */ /* 0x000fe200078e0203 */
[--C-:B------:R-:W-:Y:S01]  /*0600*/  SHF.R.U32.HI R4, RZ, 0x13, R6.reuse ;  /* 0x00000013ff047819 */ /* 0x100fe20000011606 */
[----:B------:R-:W-:Y:S01]  /*0610*/  IMAD R5, R5, 0xe38f, RZ ;  /* 0x0000e38f05057824 */ /* 0x000fe200078e02ff */
[----:B------:R-:W-:-:S02]  /*0620*/  SHF.R.U32.HI R3, RZ, 0x17, R6 ;  /* 0x00000017ff037819 */ /* 0x000fc40000011606 */
[----:B------:R-:W-:Y:S02]  /*0630*/  PRMT R6, R4, 0x9910, RZ ;  /* 0x0000991004067816 */ /* 0x000fe400000000ff */
[----:B------:R-:W-:Y:S02]  /*0640*/  PRMT R3, R3, 0x9910, RZ ;  /* 0x0000991003037816 */ /* 0x000fe400000000ff */
[----:B------:R-:W-:Y:S01]  /*0650*/  SHF.R.U32.HI R4, RZ, 0x17, R5 ;  /* 0x00000017ff047819 */ /* 0x000fe20000011605 */
[----:B------:R-:W-:Y:S01]  /*0660*/  IMAD.MOV.U32 R7, RZ, RZ, R6 ;  /* 0x000000ffff077224 */ /* 0x000fe200078e0006 */
[----:B------:R-:W-:Y:S01]  /*0670*/  SHF.R.U32.HI R8, RZ, 0x17, R11 ;  /* 0x00000017ff087819 */ /* 0x000fe2000001160b */
[----:B------:R-:W-:Y:S01]  /*0680*/  IMAD R6, R3, 0x90, RZ ;  /* 0x0000009003067824 */ /* 0x000fe200078e02ff */
[----:B------:R-:W-:Y:S01]  /*0690*/  PRMT R4, R4, 0x9910, RZ ;  /* 0x0000991004047816 */ /* 0x000fe200000000ff */
[----:B------:R-:W-:Y:S01]  /*06a0*/  IMAD R7, R7, 0x9, RZ ;  /* 0x0000000907077824 */ /* 0x000fe200078e02ff */
[----:B------:R-:W-:-:S02]  /*06b0*/  SHF.R.U32.HI R5, RZ, 0x13, R5 ;  /* 0x00000013ff057819 */ /* 0x000fc40000011605 */
[----:B------:R-:W-:Y:S01]  /*06c0*/  PRMT R20, R8, 0x9910, RZ ;  /* 0x0000991008147816 */ /* 0x000fe200000000ff */
[----:B------:R-:W-:Y:S01]  /*06d0*/  IMAD.MOV R17, RZ, RZ, -R7 ;  /* 0x000000ffff117224 */ /* 0x000fe200078e0a07 */
[----:B------:R-:W-:Y:S01]  /*06e0*/  IADD3 R8, PT, PT, RZ, -R6, RZ ;  /* 0x80000006ff087210 */ /* 0x000fe20007ffe0ff */
[----:B------:R-:W-:Y:S01]  /*06f0*/  IMAD.MOV.U32 R6, RZ, RZ, R4 ;  /* 0x000000ffff067224 */ /* 0x000fe200078e0004 */
[----:B------:R-:W-:Y:S02]  /*0700*/  PRMT R5, R5, 0x9910, RZ ;  /* 0x0000991005057816 */ /* 0x000fe400000000ff */
[----:B------:R-:W-:Y:S01]  /*0710*/  PRMT R7, R8, 0x7710, RZ ;  /* 0x0000771008077816 */ /* 0x000fe200000000ff */
[----:B------:R-:W-:Y:S01]  /*0720*/  IMAD R4, R6, 0x90, RZ ;  /* 0x0000009006047824 */ /* 0x000fe200078e02ff */
[----:B------:R-:W-:Y:S01]  /*0730*/  PRMT R17, R17, 0x7710, RZ ;  /* 0x0000771011117816 */ /* 0x000fe200000000ff */
[----:B------:R-:W-:Y:S01]  /*0740*/  IMAD R5, R5, 0x9, RZ ;  /* 0x0000000905057824 */ /* 0x000fe200078e02ff */
[----:B------:R-:W-:-:S02]  /*0750*/  IADD3 R8, PT, PT, R14, R7, RZ ;  /* 0x000000070e087210 */ /* 0x000fc40007ffe0ff */
[----:B------:R-:W-:Y:S01]  /*0760*/  IADD3 R4, PT, PT, RZ, -R4, RZ ;  /* 0x80000004ff047210 */ /* 0x000fe20007ffe0ff */
[----:B------:R-:W-:Y:S01]  /*0770*/  IMAD.IADD R14, R14, 0x1, R17 ;  /* 0x000000010e0e7824 */ /* 0x000fe200078e0211 */
[----:B------:R-:W-:Y:S01]  /*0780*/  SHF.R.U32.HI R11, RZ, 0x13, R11 ;  /* 0x00000013ff0b7819 */ /* 0x000fe2000001160b */
[----:B------:R-:W-:Y:S01]  /*0790*/  IMAD.MOV R21, RZ, RZ, -R5 ;  /* 0x000000ffff157224 */ /* 0x000fe200078e0a05 */
[----:B------:R-:W-:Y:S01]  /*07a0*/  PRMT R5, R4, 0x7710, RZ ;  /* 0x0000771004057816 */ /* 0x000fe200000000ff */
[----:B------:R-:W-:Y:S01]  /*07b0*/  IMAD.MOV.U32 R17, RZ, RZ, R20 ;  /* 0x000000ffff117224 */ /* 0x000fe200078e0014 */
[----:B------:R-:W-:Y:S01]  /*07c0*/  PRMT R11, R11, 0x9910, RZ ;  /* 0x000099100b0b7816 */ /* 0x000fe200000000ff */
[----:B------:R-:W-:Y:S01]  /*07d0*/  IMAD.U32 R4, RZ, RZ, UR4 ;  /* 0x00000004ff047e24 */ /* 0x000fe2000f8e00ff */
[----:B------:R-:W-:Y:S01]  /*07e0*/  PRMT R21, R21, 0x7710, RZ ;  /* 0x0000771015157816 */ /* 0x000fe200000000ff */
[----:B------:R-:W-:Y:S01]  /*07f0*/  IMAD R7, R17, 0x90, RZ ;  /* 0x0000009011077824 */ /* 0x000fe200078e02ff */
[C---:B------:R-:W-:Y:S01]  /*0800*/  IADD3 R5, PT, PT, R58.reuse, R5, RZ ;  /* 0x000000053a057210 */ /* 0x040fe20007ffe0ff */
[----:B------:R-:W-:Y:S01]  /*0810*/  IMAD R11, R11, 0x9, RZ ;  /* 0x000000090b0b7824 */ /* 0x000fe200078e02ff */
[----:B------:R-:W-:Y:S01]  /*0820*/  LOP3.LUT P2, RZ, R15, UR4, RZ, 0xfc, !PT ;  /* 0x000000040fff7c12 */ /* 0x000fe2000f84fcff */
[----:B------:R-:W-:Y:S01]  /*0830*/  IMAD.MOV R22, RZ, RZ, -R7 ;  /* 0x000000ffff167224 */ /* 0x000fe200078e0a07 */
[C---:B------:R-:W-:Y:S01]  /*0840*/  PRMT R20, R5.reuse, 0x9910, RZ ;  /* 0x0000991005147816 */ /* 0x040fe200000000ff */
[----:B------:R-:W-:Y:S01]  /*0850*/  IMAD.IADD R7, R58, 0x1, R21 ;  /* 0x000000013a077824 */ /* 0x000fe200078e0215 */
[----:B------:R-:W-:Y:S01]  /*0860*/  IADD3 R21, PT, PT, RZ, -R11, RZ ;  /* 0x8000000bff157210 */ /* 0x000fe20007ffe0ff */
[----:B------:R-:W-:Y:S01]  /*0870*/  VIADD R5, R5, 0xffffff79 ;  /* 0xffffff7905057836 */ /* 0x000fe20000000000 */
[----:B------:R-:W-:Y:S01]  /*0880*/  PRMT R11, R22, 0x7710, RZ ;  /* 0x00007710160b7816 */ /* 0x000fe200000000ff */
[----:B------:R-:W-:Y:S01]  /*0890*/  IMAD R17, R17, 0xc4, RZ ;  /* 0x000000c411117824 */ /* 0x000fe200078e02ff */
[----:B------:R-:W-:Y:S01]  /*08a0*/  LOP3.LUT R51, R7, 0xffff, RZ, 0xc0, !PT ;  /* 0x0000ffff07337812 */ /* 0x000fe200078ec0ff */
[----:B------:R-:W-:Y:S01]  /*08b0*/  IMAD.MOV.U32 R7, RZ, RZ, R20 ;  /* 0x000000ffff077224 */ /* 0x000fe200078e0014 */
        /* <DEDUP_REMOVED lines=8> */
[----:B------:R-:W-:Y:S01]  /*0940*/  LOP3.LUT R7, R7, 0xffff, RZ, 0xc0, !PT ;  /* 0x0000ffff07077812 */ /* 0x000fe200078ec0ff */
[C---:B------:R-:W-:Y:S01]  /*0950*/  VIADD R24, R51.reuse, UR4 ;  /* 0x0000000433187c36 */ /* 0x040fe20008000000 */
[----:B------:R-:W-:Y:S01]  /*0960*/  LOP3.LUT P1, RZ, R51, UR4, RZ, 0xfc, !PT ;  /* 0x0000000433ff7c12 */ /* 0x000fe2000f82fcff */
[----:B------:R-:W-:Y:S01]  /*0970*/  VIADD R8, R8, 0xffffff79 ;  /* 0xffffff7908087836 */ /* 0x000fe20000000000 */
[----:B------:R-:W-:Y:S01]  /*0980*/  SHF.R.U32.HI R3, RZ, 0x9, R7 ;  /* 0x00000009ff037819 */ /* 0x000fe20000011607 */
[----:B------:R-:W-:Y:S01]  /*0990*/  IMAD R7, R22, 0x39, RZ ;  /* 0x0000003916077824 */ /* 0x000fe200078e02ff */
[----:B------:R-:W-:Y:S01]  /*09a0*/  ISETP.LT.U32.OR P1, PT, R5, 0xff82, !P1 ;  /* 0x0000ff820500780c */ /* 0x000fe20004f21470 */
[----:B------:R-:W-:Y:S01]  /*09b0*/  IMAD.MOV.U32 R5, RZ, RZ, RZ ;  /* 0x000000ffff057224 */ /* 0x000fe200078e00ff */
[----:B------:R-:W-:-:S02]  /*09c0*/  IADD3 R6, PT, PT, R0, -0x87, RZ ;  /* 0xffffff7900067810 */ /* 0x000fc40007ffe0ff */
[----:B------:R-:W-:Y:S02]  /*09d0*/  LOP3.LUT R3, R3, 0xffff, RZ, 0xc0, !PT ;  /* 0x0000ffff03037812 */ /* 0x000fe400078ec0ff */
[----:B------:R-:W-:Y:S02]  /*09e0*/  LOP3.LUT R23, R7, 0xffff, RZ, 0xc0, !PT ;  /* 0x0000ffff07177812 */ /* 0x000fe400078ec0ff */
[----:B------:R-:W-:Y:S01]  /*09f0*/  LOP3.LUT R22, R6, 0xffff, RZ, 0xc0, !PT ;  /* 0x0000ffff06167812 */ /* 0x000fe200078ec0ff */
[----:B------:R-:W-:Y:S01]  /*0a00*/  IMAD.WIDE.U32 R6, R3, 0xe, R4 ;  /* 0x0000000e03067825 */ /* 0x000fe200078e0004 */
[----:B------:R-:W-:Y:S02]  /*0a10*/  SHF.R.U32.HI R3, RZ, 0x9, R23 ;  /* 0x00000009ff037819 */ /* 0x000fe40000011617 */
[----:B------:R-:W-:Y:S02]  /*0a20*/  LOP3.LUT R20, R20, 0xffff, RZ, 0xc0, !PT ;  /* 0x0000ffff14147812 */ /* 0x000fe400078ec0ff */
[----:B------:R-:W-:Y:S01]  /*0a30*/  LOP3.LUT R45, R3, 0xffff, RZ, 0xc0, !PT ;  /* 0x0000ffff032d7812 */ /* 0x000fe200078ec0ff */
[----:B------:R-:W-:Y:S01]  /*0a40*/  VIADD R3, R16, 0xffffff79 ;  /* 0xffffff7910037836 */ /* 0x000fe20000000000 */
[----:B------:R-:W-:-:S02]  /*0a50*/  LOP3.LUT R19, R19, 0xffff, RZ, 0xc0, !PT ;  /* 0x0000ffff13137812 */ /* 0x000fc400078ec0ff */
[----:B------:R-:W-:Y:S01]  /*0a60*/  ISETP.GT.U32.OR P5, PT, R24, 0xe, P1 ;  /* 0x0000000e1800780c */ /* 0x000fe20000fa4470 */
[----:B------:R-:W-:Y:S01]  /*0a70*/  IMAD.WIDE.U32 R44, R45, 0xe, R4 ;  /* 0x0000000e2d2c7825 */ /* 0x000fe200078e0004 */
[----:B------:R-:W-:Y:S02]  /*0a80*/  ISETP.LT.U32.OR P1, PT, R22, 0xff82, !P2 ;  /* 0x0000ff821600780c */ /* 0x000fe40005721470 */
[----:B------:R-:W-:Y:S02]  /*0a90*/  IADD3 R51, P3, P4, R51, R6, R20 ;  /* 0x0000000633337210 */ /* 0x000fe40007c7e014 */
[----:B------:R-:W-:Y:S02]  /*0aa0*/  LOP3.LUT R6, R3, 0xffff, RZ, 0xc0, !PT ;  /* 0x0000ffff03067812 */ /* 0x000fe400078ec0ff */
[----:B------:R-:W-:Y:S02]  /*0ab0*/  LOP3.LUT P2, RZ, R19, UR4, RZ, 0xfc, !PT ;  /* 0x0000000413ff7c12 */ /* 0x000fe4000f84fcff */
[C---:B------:R-:W-:Y:S01]  /*0ac0*/  PRMT R20, R11.reuse, 0x9910, RZ ;  /* 0x000099100b147816 */ /* 0x040fe200000000ff */
[----:B------:R-:W-:Y:S01]  /*0ad0*/  VIADD R11, R11, 0xffffff79 ;  /* 0xffffff790b0b7836 */ /* 0x000fe20000000000 */
[----:B------:R-:W-:-:S02]  /*0ae0*/  ISETP.LT.U32.OR P2, PT, R6, 0xff82, !P2 ;  /* 0x0000ff820600780c */ /* 0x000fc40005741470 */
[----:B------:R-:W-:Y:S02]  /*0af0*/  MOV R6, R20 ;  /* 0x0000001400067202 */ /* 0x000fe40000000f00 */
[----:B------:R-:W-:Y:S02]  /*0b00*/  IADD3.X R52, PT, PT, RZ, R7, RZ, P3, P4 ;  /* 0x00000007ff347210 */ /* 0x000fe40001fe84ff */
[----:B------:R-:W-:Y:S01]  /*0b10*/  PRMT R7, R9, 0x9910, RZ ;  /* 0x0000991009077816 */ /* 0x000fe200000000ff */
[----:B------:R-:W-:Y:S01]  /*0b20*/  IMAD R6, R6, 0x39, RZ ;  /* 0x0000003906067824 */ /* 0x000fe200078e02ff */
[----:B------:R-:W-:Y:S02]  /*0b30*/  LOP3.LUT R21, R21, 0xffff, RZ, 0xc0, !PT ;  /* 0x0000ffff15157812 */ /* 0x000fe400078ec0ff */
[----:B------:R-:W-:Y:S02]  /*0b40*/  LOP3.LUT R14, R14, 0xffff, RZ, 0xc0, !PT ;  /* 0x0000ffff0e0e7812 */ /* 0x000fe400078ec0ff */
[----:B------:R-:W-:Y:S01]  /*0b50*/  PRMT R20, R0, 0x9910, RZ ;  /* 0x0000991000147816 */ /* 0x000fe200000000ff */
[----:B------:R-:W-:Y:S01]  /*0b60*/  IMAD R0, R7, 0x39, RZ ;  /* 0x0000003907007824 */ /* 0x000fe200078e02ff */
[----:B------:R-:W-:-:S02]  /*0b70*/  PRMT R16, R16, 0x9910, RZ ;  /* 0x0000991010107816 */ /* 0x000fc400000000ff */
[----:B------:R-:W-:Y:S01]  /*0b80*/  IADD3 R3, P3, P4, R14, R44, R21 ;  /* 0x0000002c0e037210 */ /* 0x000fe20007c7e015 */
[----:B------:R-:W-:Y:S01]  /*0b90*/  IMAD.MOV.U32 R7, RZ, RZ, R20 ;  /* 0x000000ffff077224 */ /* 0x000fe200078e0014 */
[----:B------:R-:W-:Y:S01]  /*0ba0*/  LOP3.LUT R20, R6, 0xffff, RZ, 0xc0, !PT ;  /* 0x0000ffff06147812 */ /* 0x000fe200078ec0ff */
[----:B------:R-:W-:Y:S01]  /*0bb0*/  IMAD.MOV.U32 R6, RZ, RZ, R16 ;  /* 0x000000ffff067224 */ /* 0x000fe200078e0010 */
[----:B------:R-:W-:Y:S02]  /*0bc0*/  IADD3.X R44, PT, PT, RZ, R45, RZ, P3, P4 ;  /* 0x0000002dff2c7210 */ /* 0x000fe40001fe84ff */
[----:B------:R-:W-:Y:S01]  /*0bd0*/  LOP3.LUT R45, R13, 0xffff, RZ, 0xc0, !PT ;  /* 0x0000ffff0d2d7812 */ /* 0x000fe200078ec0ff */
[----:B------:R-:W-:Y:S01]  /*0be0*/  IMAD R6, R6, 0x39, RZ ;  /* 0x0000003906067824 */ /* 0x000fe200078e02ff */
[----:B------:R-:W-:Y:S02]  /*0bf0*/  SHF.R.U32.HI R13, RZ, 0x9, R20 ;  /* 0x00000009ff0d7819 */ /* 0x000fe40000011614 */
[----:B------:R-:W-:Y:S01]  /*0c00*/  LOP3.LUT R16, R0, 0xffff, RZ, 0xc0, !PT ;  /* 0x0000ffff00107812 */ /* 0x000fe200078ec0ff */
[----:B------:R-:W-:Y:S01]  /*0c10*/  IMAD R0, R7, 0x39, RZ ;  /* 0x0000003907007824 */ /* 0x000fe200078e02ff */
[----:B------:R-:W-:-:S02]  /*0c20*/  LOP3.LUT R13, R13, 0xffff, RZ, 0xc0, !PT ;  /* 0x0000ffff0d0d7812 */ /* 0x000fc400078ec0ff */
[----:B------:R-:W-:Y:S02]  /*0c30*/  SHF.R.U32.HI R7, RZ, 0x9, R16 ;  /* 0x00000009ff077819 */ /* 0x000fe40000011610 */
[----:B------:R-:W-:Y:S02]  /*0c40*/  LOP3.LUT R6, R6, 0xffff, RZ, 0xc0, !PT ;  /* 0x0000ffff06067812 */ /* 0x000fe400078ec0ff */
[----:B------:R-:W-:Y:S01]  /*0c50*/  LOP3.LUT R20, R17, 0xffff, RZ, 0xc0, !PT ;  /* 0x0000ffff11147812 */ /* 0x000fe200078ec0ff */
[----:B------:R-:W-:Y:S01]  /*0c60*/  IMAD.WIDE.U32 R16, R13, 0xe, R4 ;  /* 0x0000000e0d107825 */ /* 0x000fe200078e0004 */
[----:B------:R-:W-:Y:S02]  /*0c70*/  LOP3.LUT R0, R0, 0xffff, RZ, 0xc0, !PT ;  /* 0x0000ffff00007812 */ /* 0x000fe400078ec0ff */
[----:B------:R-:W-:Y:S02]  /*0c80*/  LOP3.LUT R7, R7, 0xffff, RZ, 0xc0, !PT ;  /* 0x0000ffff07077812 */ /* 0x000fe400078ec0ff */
[----:B------:R-:W-:-:S02]  /*0c90*/  LOP3.LUT R21, R18, 0xffff, RZ, 0xc0, !PT ;  /* 0x0000ffff12157812 */ /* 0x000fc400078ec0ff */
[----:B------:R-:W-:Y:S01]  /*0ca0*/  SHF.R.U32.HI R18, RZ, 0x9, R6 ;  /* 0x00000009ff127819 */ /* 0x000fe20000011606 */
[----:B------:R-:W-:Y:S01]  /*0cb0*/  IMAD.WIDE.U32 R6, R7, 0xe, R4 ;  /* 0x0000000e07067825 */ /* 0x000fe200078e0004 */
[----:B------:R-:W-:Y:S02]  /*0cc0*/  SHF.R.U32.HI R13, RZ, 0x9, R0 ;  /* 0x00000009ff0d7819 */ /* 0x000fe40000011600 */
[----:B------:R-:W-:Y:S02]  /*0cd0*/  IADD3 R0, P3, P4, R21, R16, R20 ;  /* 0x0000001015007210 */ /* 0x000fe40007c7e014 */
[----:B------:R-:W-:Y:S02]  /*0ce0*/  LOP3.LUT R25, R18, 0xffff, RZ, 0xc0, !PT ;  /* 0x0000ffff12197812 */ /* 0x000fe400078ec0ff */
[----:B------:R-:W-:Y:S02]  /*0cf0*/  LOP3.LUT R23, R12, 0xffff, RZ, 0xc0, !PT ;  /* 0x0000ffff0c177812 */ /* 0x000fe400078ec0ff */
[----:B------:R-:W-:Y:S01]  /*0d00*/  LOP3.LUT R27, R13, 0xffff, RZ, 0xc0, !PT ;  /* 0x0000ffff0d1b7812 */ /* 0x000fe200078ec0ff */
[----:B------:R-:W-:Y:S01]  /*0d10*/  IMAD.WIDE.U32 R12, R25, 0xe, R4 ;  /* 0x0000000e190c7825 */ /* 0x000fe200078e0004 */
[----:B------:R-:W-:-:S02]  /*0d20*/  IADD3.X R17, PT, PT, RZ, R17, RZ, P3, P4 ;  /* 0x00000011ff117210 */ /* 0x000fc40001fe84ff */
[----:B------:R-:W-:Y:S01]  /*0d30*/  IADD3 R45, P3, P4, R23, R6, R45 ;  /* 0x00000006172d7210 */ /* 0x000fe20007c7e02d */
[----:B------:R-:W-:Y:S01]  /*0d40*/  IMAD.WIDE.U32 R4, R27, 0xe, R4 ;  /* 0x0000000e1b047825 */ /* 0x000fe200078e0004 */
[----:B------:R-:W-:Y:S02]  /*0d50*/  LOP3.LUT R10, R10, 0xffff, RZ, 0xc0, !PT ;  /* 0x0000ffff0a0a7812 */ /* 0x000fe400078ec0ff */
[----:B------:R-:W-:Y:S02]  /*0d60*/  P2R R59, PR, RZ, 0x20 ;  /* 0x00000020ff3b7803 */ /* 0x000fe40000000000 */
[----:B------:R-:W-:Y:S02]  /*0d70*/  IADD3.X R46, PT, PT, RZ, R7, RZ, P3, P4 ;  /* 0x00000007ff2e7210 */ /* 0x000fe40001fe84ff */
[C---:B------:R-:W-:Y:S01]  /*0d80*/  IADD3 R47, P4, P5, R19.reuse, R12, R10 ;  /* 0x0000000c132f7210 */ /* 0x040fe20007d9e00a */
[----:B------:R-:W-:Y:S01]  /*0d90*/  VIADD R19, R19, UR4 ;  /* 0x0000000413137c36 */ /* 0x000fe20008000000 */
[----:B------:R-:W-:-:S02]  /*0da0*/  LOP3.LUT R2, R2, 0xffff, RZ, 0xc0, !PT ;  /* 0x0000ffff02027812 */ /* 0x000fc400078ec0ff */
[----:B------:R-:W-:Y:S02]  /*0db0*/  IADD3.X R48, PT, PT, RZ, R13, RZ, P4, P5 ;  /* 0x0000000dff307210 */ /* 0x000fe400027ea4ff */
[----:B------:R-:W-:Y:S02]  /*0dc0*/  IADD3 R49, P4, P5, R15, R4, R2 ;  /* 0x000000040f317210 */ /* 0x000fe40007d9e002 */
[----:B------:R-:W-:Y:S02]  /*0dd0*/  IADD3 R9, PT, PT, R9, -0x87, RZ ;  /* 0xffffff7909097810 */ /* 0x000fe40007ffe0ff */
[----:B------:R-:W-:Y:S01]  /*0de0*/  IADD3.X R50, PT, PT, RZ, R5, RZ, P4, P5 ;  /* 0x00000005ff327210 */ /* 0x000fe200027ea4ff */
[----:B------:R-:W-:Y:S01]  /*0df0*/  IMAD.MOV.U32 R5, RZ, RZ, RZ ;  /* 0x000000ffff057224 */ /* 0x000fe200078e00ff */
[----:B------:R-:W-:Y:S02]  /*0e00*/  LOP3.LUT R9, R9, 0xffff, RZ, 0xc0, !PT ;  /* 0x0000ffff09097812 */ /* 0x000fe400078ec0ff */
[C---:B------:R-:W-:Y:S01]  /*0e10*/  LOP3.LUT P3, RZ, R23.reuse, UR4, RZ, 0xfc, !PT ;  /* 0x0000000417ff7c12 */ /* 0x040fe2000f86fcff */
[----:B------:R-:W-:Y:S01]  /*0e20*/  VIADD R23, R23, UR4 ;  /* 0x0000000417177c36 */ /* 0x000fe20008000000 */
[----:B------:R-:W-:-:S02]  /*0e30*/  LOP3.LUT R8, R8, 0xffff, RZ, 0xc0, !PT ;  /* 0x0000ffff08087812 */ /* 0x000fc400078ec0ff */
[----:B------:R-:W-:Y:S02]  /*0e40*/  LOP3.LUT P4, RZ, R14, UR4, RZ, 0xfc, !PT ;  /* 0x000000040eff7c12 */ /* 0x000fe4000f88fcff */
[----:B------:R-:W-:Y:S02]  /*0e50*/  LOP3.LUT R11, R11, 0xffff, RZ, 0xc0, !PT ;  /* 0x0000ffff0b0b7812 */ /* 0x000fe400078ec0ff */
[C---:B------:R-:W-:Y:S01]  /*0e60*/  LOP3.LUT P5, RZ, R21.reuse, UR4, RZ, 0xfc, !PT ;  /* 0x0000000415ff7c12 */ /* 0x040fe2000f8afcff */
[----:B------:R-:W-:Y:S01]  /*0e70*/  VIADD R21, R21, UR4 ;  /* 0x0000000415157c36 */ /* 0x000fe20008000000 */
[----:B------:R-:W-:Y:S02]  /*0e80*/  ISETP.LT.U32.OR P3, PT, R9, 0xff82, !P3 ;  /* 0x0000ff820900780c */ /* 0x000fe40005f61470 */
[----:B------:R-:W-:Y:S02]  /*0e90*/  IADD3 R15, PT, PT, R15, UR4, RZ ;  /* 0x000000040f0f7c10 */ /* 0x000fe4000fffe0ff */
[----:B------:R-:W-:-:S02]  /*0ea0*/  ISETP.LT.U32.OR P4, PT, R8, 0xff82, !P4 ;  /* 0x0000ff820800780c */ /* 0x000fc40006781470 */
[----:B------:R-:W-:Y:S02]  /*0eb0*/  ISETP.LT.U32.OR P5, PT, R11, 0xff82, !P5 ;  /* 0x0000ff820b00780c */ /* 0x000fe40006fa1470 */
[----:B------:R-:W-:Y:S01]  /*0ec0*/  IADD3 R14, PT, PT, R14, UR4, RZ ;  /* 0x000000040e0e7c10 */ /* 0x000fe2000fffe0ff */
[----:B------:R-:W-:Y:S01]  /*0ed0*/  UMOV UR4, URZ ;  /* 0x000000ff00047c82 */ /* 0x000fe20008000000 */
[----:B------:R-:W-:Y:S02]  /*0ee0*/  ISETP.GT.U32.OR P1, PT, R15, 0xe, P1 ;  /* 0x0000000e0f00780c */ /* 0x000fe40000f24470 */
[----:B------:R-:W-:Y:S02]  /*0ef0*/  ISETP.GT.U32.OR P2, PT, R19, 0xe, P2 ;  /* 0x0000000e1300780c */ /* 0x000fe40001744470 */
[----:B------:R-:W-:Y:S02]  /*0f00*/  ISETP.GT.U32.OR P3, PT, R23, 0xe, P3 ;  /* 0x0000000e1700780c */ /* 0x000fe40001f64470 */
[----:B------:R-:W-:-:S02]  /*0f10*/  ISETP.GT.U32.OR P4, PT, R14, 0xe, P4 ;  /* 0x0000000e0e00780c */ /* 0x000fc40002784470 */
[----:B------:R-:W-:Y:S02]  /*0f20*/  ISETP.GT.U32.OR P5, PT, R21, 0xe, P5 ;  /* 0x0000000e1500780c */ /* 0x000fe40002fa4470 */
[----:B------:R-:W-:Y:S02]  /*0f30*/  SHF.L.U64.HI R52, R51, 0x2, R52 ;  /* 0x0000000233347819 */ /* 0x000fe40000010234 */
[----:B------:R-:W-:Y:S02]  /*0f40*/  SHF.L.U64.HI R44, R3, 0x2, R44 ;  /* 0x00000002032c7819 */ /* 0x000fe4000001022c */
[----:B------:R-:W-:Y:S02]  /*0f50*/  SHF.L.U64.HI R2, R0, 0x2, R17 ;  /* 0x0000000200027819 */ /* 0x000fe40000010211 */
[----:B------:R-:W-:Y:S02]  /*0f60*/  SHF.L.U64.HI R46, R45, 0x2, R46 ;  /* 0x000000022d2e7819 */ /* 0x000fe4000001022e */
[----:B------:R-:W-:-:S02]  /*0f70*/  SHF.L.U64.HI R48, R47, 0x2, R48 ;  /* 0x000000022f307819 */ /* 0x000fc40000010230 */
[----:B------:R-:W-:-:S07]  /*0f80*/  SHF.L.U64.HI R50, R49, 0x2, R50 ;  /* 0x0000000231327819 */ /* 0x000fce0000010232 */
.L_x_2:
[----:B------:R-:W-:Y:S01]  /*0f90*/  BAR.SYNC.DEFER_BLOCKING 0x0 ;  /* 0x0000000000007b1d */ /* 0x000fe20000010000 */
[----:B------:R-:W-:-:S05]  /*0fa0*/  ISETP.GT.U32.AND P6, PT, R58, 0x23f, PT ;  /* 0x0000023f3a00780c */ /* 0x000fca0003fc4070 */
[----:B------:R-:W-:Y:S08]  /*0fb0*/  BSSY.RECONVERGENT B0, `(.L_x_0) ;  /* 0x000002c000007945 */ /* 0x000ff00003800200 */
[----:B------:R-:W-:Y:S05]  /*0fc0*/  @P6 BRA `(.L_x_1) ;  /* 0x0000000000a86947 */ /* 0x000fea0003800000 */
[----:B------:R-:W-:Y:S01]  /*0fd0*/  P2R R11, PR, RZ, 0x1 ;  /* 0x00000001ff0b7803 */ /* 0x000fe20000000000 */
[----:B------:R-:W-:Y:S01]  /*0fe0*/  HFMA2 R4, -RZ, RZ, 0, 0 ;  /* 0x00000000ff047431 */ /* 0x000fe200000001ff */
[----:B------:R-:W-:Y:S01]  /*0ff0*/  ISETP.NE.AND P0, PT, R59, RZ, PT ;  /* 0x000000ff3b00720c */ /* 0x000fe20003f05270 */
[----:B------:R-:W-:-:S12]  /*1000*/  IMAD.MOV.U32 R10, RZ, RZ, RZ ;  /* 0x000000ffff0a7224 */ /* 0x000fd800078e00ff */
[----:B------:R-:W-:-:S04]  /*1010*/  @!P0 LEA R6, P6, R51, UR7, 0x2 ;  /* 0x0000000733068c11 */ /* 0x000fc8000f8c10ff */
[----:B------:R-:W-:Y:S02]  /*1020*/  @!P0 IADD3.X R7, PT, PT, R52, UR5, RZ, P6, !PT ;  /* 0x0000000534078c10 */ /* 0x000fe4000b7fe4ff */
[----:B------:R-:W-:-:S03]  /*1030*/  @!P1 LEA R8, P6, R49, UR7, 0x2 ;  /* 0x0000000731089c11 */ /* 0x000fc6000f8c10ff */
[----:B------:R-:W2:Y:S01]  /*1040*/  @!P0 LDG.E.CONSTANT R4, desc[UR10][R6.64] ;  /* 0x0000000a06048981 */ /* 0x000ea2000c1e9900 */
[----:B------:R-:W-:-:S05]  /*1050*/  @!P1 IADD3.X R9, PT, PT, R50, UR5, RZ, P6, !PT ;  /* 0x0000000532099c10 */ /* 0x000fca000b7fe4ff */
[----:B------:R-:W3:Y:S01]  /*1060*/  @!P1 LDG.E.CONSTANT R10, desc[UR10][R8.64] ;  /* 0x0000000a080a9981 */ /* 0x000ee2000c1e9900 */
[----:B------:R-:W0:Y:S01]  /*1070*/  S2UR UR8, SR_CgaCtaId ;  /* 0x00000000000879c3 */ /* 0x000e220000008800 */
[----:B------:R-:W-:Y:S01]  /*1080*/  UMOV UR6, 0x400 ;  /* 0x0000040000067882 */ /* 0x000fe20000000000 */
[----:B------:R-:W-:Y:S01]  /*1090*/  ISETP.NE.AND P0, PT, R11, RZ, PT ;  /* 0x000000ff0b00720c */ /* 0x000fe20003f05270 */
[----:B0-----:R-:W-:-:S06]  /*10a0*/  ULEA UR6, UR8, UR6, 0x18 ;  /* 0x0000000608067291 */ /* 0x001fcc000f8ec0ff */
[----:B------:R-:W-:-:S05]  /*10b0*/  IMAD.U32 R55, RZ, RZ, UR6 ;  /* 0x00000006ff377e24 */ /* 0x000fca000f8e00ff */
[C---:B------:R-:W-:Y:S02]  /*10c0*/  LEA R11, R58.reuse, R55, 0x2 ;  /* 0x000000373a0b7211 */ /* 0x040fe400078e10ff */
[----:B------:R-:W-:-:S03]  /*10d0*/  ISETP.GT.U32.AND P6, PT, R58, 0x23d, PT ;  /* 0x0000023d3a00780c */ /* 0x000fc60003fc4070 */
[----:B--2---:R0:W-:Y:S04]  /*10e0*/  STS [R11], R4 ;  /* 0x000000040b007388 */ /* 0x0041e80000000800 */
[----:B---3--:R0:W-:Y:S06]  /*10f0*/  STS [R11+0x4], R10 ;  /* 0x0000040a0b007388 */ /* 0x0081ec0000000800 */
[----:B------:R-:W-:Y:S05]  /*1100*/  @P6 BRA `(.L_x_1) ;  /* 0x0000000000586947 */ /* 0x000fea0003800000 */
[----:B------:R-:W-:Y:S01]  /*1110*/  @!P2 LEA R6, P6, R47, UR7, 0x2 ;  /* 0x000000072f06ac11 */ /* 0x000fe2000f8c10ff */
[----:B0-----:R-:W-:Y:S02]  /*1120*/  IMAD.MOV.U32 R4, RZ, RZ, RZ ;  /* 0x000000ffff047224 */ /* 0x001fe400078e00ff */
[----:B------:R-:W-:Y:S01]  /*1130*/  IMAD.MOV.U32 R8, RZ, RZ, RZ ;  /* 0x000000ffff087224 */ /* 0x000fe200078e00ff */
[----:B------:R-:W-:Y:S02]  /*1140*/  @!P2 IADD3.X R7, PT, PT, R48, UR5, RZ, P6, !PT ;  /* 0x000000053007ac10 */ /* 0x000fe4000b7fe4ff */
[----:B------:R-:W-:-:S03]  /*1150*/  @!P3 LEA R12, P6, R45, UR7, 0x2 ;  /* 0x000000072d0cbc11 */ /* 0x000fc6000f8c10ff */
[----:B------:R-:W2:Y:S01]  /*1160*/  @!P2 LDG.E.CONSTANT R4, desc[UR10][R6.64] ;  /* 0x0000000a0604a981 */ /* 0x000ea2000c1e9900 */
[----:B------:R-:W-:-:S05]  /*1170*/  @!P3 IADD3.X R13, PT, PT, R46, UR5, RZ, P6, !PT ;  /* 0x000000052e0dbc10 */ /* 0x000fca000b7fe4ff */
[----:B------:R-:W3:Y:S01]  /*1180*/  @!P3 LDG.E.CONSTANT R8, desc[UR10][R12.64] ;  /* 0x0000000a0c08b981 */ /* 0x000ee2000c1e9900 */
[----:B------:R-:W-:-:S03]  /*1190*/  ISETP.GT.U32.AND P6, PT, R58, 0x23b, PT ;  /* 0x0000023b3a00780c */ /* 0x000fc60003fc4070 */
[----:B--2---:R1:W-:Y:S04]  /*11a0*/  STS [R11+0x8], R4 ;  /* 0x000008040b007388 */ /* 0x0043e80000000800 */
[----:B---3--:R1:W-:Y:S06]  /*11b0*/  STS [R11+0xc], R8 ;  /* 0x00000c080b007388 */ /* 0x0083ec0000000800 */
[----:B------:R-:W-:Y:S05]  /*11c0*/  @P6 BRA `(.L_x_1) ;  /* 0x0000000000286947 */ /* 0x000fea0003800000 */
[----:B------:R-:W-:Y:S01]  /*11d0*/  @!P4 LEA R6, P6, R3, UR7, 0x2 ;  /* 0x000000070306cc11 */ /* 0x000fe2000f8c10ff */
[----:B-1----:R-:W-:Y:S01]  /*11e0*/  IMAD.MOV.U32 R8, RZ, RZ, RZ ;  /* 0x000000ffff087224 */ /* 0x002fe200078e00ff */
[----:B------:R-:W-:Y:S02]  /*11f0*/  MOV R4, RZ ;  /* 0x000000ff00047202 */ /* 0x000fe40000000f00 */
[----:B------:R-:W-:Y:S02]  /*1200*/  @!P4 IADD3.X R7, PT, PT, R44, UR5, RZ, P6, !PT ;  /* 0x000000052c07cc10 */ /* 0x000fe4000b7fe4ff */
[----:B------:R-:W-:-:S03]  /*1210*/  @!P5 LEA R12, P6, R0, UR7, 0x2 ;  /* 0x00000007000cdc11 */ /* 0x000fc6000f8c10ff */
[----:B------:R-:W2:Y:S01]  /*1220*/  @!P4 LDG.E.CONSTANT R4, desc[UR10][R6.64] ;  /* 0x0000000a0604c981 */ /* 0x000ea2000c1e9900 */
[----:B------:R-:W-:-:S05]  /*1230*/  @!P5 IADD3.X R13, PT, PT, R2, UR5, RZ, P6, !PT ;  /* 0x00000005020ddc10 */ /* 0x000fca000b7fe4ff */
[----:B------:R-:W3:Y:S04]  /*1240*/  @!P5 LDG.E.CONSTANT R8, desc[UR10][R12.64] ;  /* 0x0000000a0c08d981 */ /* 0x000ee8000c1e9900 */
[----:B--2---:R2:W-:Y:S04]  /*1250*/  STS [R11+0x10], R4 ;  /* 0x000010040b007388 */ /* 0x0045e80000000800 */
[----:B---3--:R2:W-:Y:S02]  /*1260*/  STS [R11+0x14], R8 ;  /* 0x000014080b007388 */ /* 0x0085e40000000800 */
.L_x_1:
[----:B------:R-:W-:Y:S05]  /*1270*/  BSYNC.RECONVERGENT B0 ;  /* 0x0000000000007941 */ /* 0x000fea0003800200 */
.L_x_0:
[----:B------:R-:W3:Y:S02]  /*1280*/  @!P0 LDC.64 R6, c[0x0][0x388] ;  /* 0x0000e200ff068b82 */ /* 0x000ee40000000a00 */
[----:B---3--:R-:W-:-:S06]  /*1290*/  @!P0 IMAD.WIDE.U32 R6, R57, 0x4, R6 ;  /* 0x0000000439068825 */ /* 0x008fcc00078e0006 */
[----:B------:R-:W3:Y:S01]  /*12a0*/  @!P0 LDG.E.CONSTANT R6, desc[UR10][R6.64] ;  /* 0x0000000a06068981 */ /* 0x000ee2000c1e9900 */
[----:B012---:R-:W-:Y:S01]  /*12b0*/  @!P0 MOV R4, 0x400 ;  /* 0x0000040000048802 */ /* 0x007fe20000000f00 */
[----:B------:R-:W-:Y:S01]  /*12c0*/  UIADD3 UR7, UP0, UPT, UR7, 0xc40, URZ ;  /* 0x00000c4007077890 */ /* 0x000fe2000ff1e0ff */
[----:B------:R-:W-:Y:S01]  /*12d0*/  VIADD R57, R57, 0x24 ;  /* 0x0000002439397836 */ /* 0x000fe20000000000 */
[----:B------:R-:W0:Y:S01]  /*12e0*/  @!P0 S2R R53, SR_TID.Y ;  /* 0x0000000000358919 */ /* 0x000e220000002200 */
[----:B------:R-:W-:Y:S01]  /*12f0*/  UIADD3 UR4, UPT, UPT, UR4, 0x1, URZ ;  /* 0x0000000104047890 */ /* 0x000fe2000fffe0ff */
[----:B------:R-:W-:Y:S01]  /*1300*/  @!P0 VIADD R4, R4, 0x900 ;  /* 0x0000090004048836 */ /* 0x000fe20000000000 */
[----:B------:R-:W-:Y:S01]  /*1310*/  UIADD3.X UR5, UPT, UPT, URZ, UR5, URZ, UP0, !UPT ;  /* 0x00000005ff057290 */ /* 0x000fe200087fe4ff */
[----:B------:R-:W0:Y:S01]  /*1320*/  @!P0 S2R R8, SR_TID.X ;  /* 0x0000000000088919 */ /* 0x000e220000002100 */
[----:B------:R-:W-:Y:S01]  /*1330*/  UISETP.NE.AND UP0, UPT, UR4, 0x8, UPT ;  /* 0x000000080400788c */ /* 0x000fe2000bf05270 */
[----:B------:R-:W1:Y:S01]  /*1340*/  @!P0 S2R R11, SR_CgaCtaId ;  /* 0x00000000000b8919 */ /* 0x000e620000008800 */
[----:B0-----:R-:W-:Y:S01]  /*1350*/  @!P0 IMAD R9, R53, 0x6, R8 ;  /* 0x0000000635098824 */ /* 0x001fe200078e0208 */
[----:B-1----:R-:W-:-:S04]  /*1360*/  @!P0 LEA R4, R11, R4, 0x18 ;  /* 0x000000040b048211 */ /* 0x002fc800078ec0ff */
[----:B------:R-:W-:-:S05]  /*1370*/  @!P0 LEA R9, R9, R4, 0x2 ;  /* 0x0000000409098211 */ /* 0x000fca00078e10ff */
[----:B---3--:R-:W-:Y:S01]  /*1380*/  @!P0 STS [R9], R6 ;  /* 0x0000000609008388 */ /* 0x008fe20000000800 */
[----:B------:R-:W-:Y:S06]  /*1390*/  BAR.SYNC.DEFER_BLOCKING 0x0 ;  /* 0x0000000000007b1d */ /* 0x000fec0000010000 */
[----:B------:R-:W-:Y:S04]  /*13a0*/  LDS R4, [R54] ;  /* 0x0000000036047984 */ /* 0x000fe80000000800 */
[----:B------:R-:W0:Y:S04]  /*13b0*/  LDS.128 R16, [R55+0x900] ;  /* 0x0009000037107984 */ /* 0x000e280000000c00 */
[----:B------:R-:W1:Y:S04]  /*13c0*/  LDS R10, [R54+0x24] ;  /* 0x00002400360a7984 */ /* 0x000e680000000800 */
[----:B------:R-:W2:Y:S04]  /*13d0*/  LDS.128 R20, [R55+0x990] ;  /* 0x0009900037147984 */ /* 0x000ea80000000c00 */
[----:B------:R-:W-:Y:S04]  /*13e0*/  LDS R7, [R54+0x48] ;  /* 0x0000480036077984 */ /* 0x000fe80000000800 */
[----:B------:R-:W3:Y:S04]  /*13f0*/  LDS.128 R24, [R55+0x910] ;  /* 0x0009100037187984 */ /* 0x000ee80000000c00 */
[----:B------:R-:W-:Y:S04]  /*1400*/  LDS R8, [R54+0x240] ;  /* 0x0002400036087984 */ /* 0x000fe80000000800 */
[----:B------:R-:W4:Y:S04]  /*1410*/  LDS.128 R28, [R55+0x920] ;  /* 0x00092000371c7984 */ /* 0x000f280000000c00 */
[----:B------:R-:W5:Y:S04]  /*1420*/  LDS.128 R32, [R55+0x9a0] ;  /* 0x0009a00037207984 */ /* 0x000f680000000c00 */
[----:B------:R-:W5:Y:S04]  /*1430*/  LDS.128 R36, [R55+0x9b0] ;  /* 0x0009b00037247984 */ /* 0x000f680000000c00 */
[----:B------:R-:W-:Y:S01]  /*1440*/  LDS R12, [R54+0x288] ;  /* 0x00028800360c7984 */ /* 0x000fe20000000800 */
[----:B0-----:R-:W-:-:S03]  /*1450*/  FFMA R5, R4, R16, R5 ;  /* 0x0000001004057223 */ /* 0x001fc60000000005 */
[----:B------:R-:W-:Y:S01]  /*1460*/  LDS R14, [R54+0x4] ;  /* 0x00000400360e7984 */ /* 0x000fe20000000800 */
[----:B-1----:R-:W-:-:S03]  /*1470*/  FFMA R6, R10, R19, R5 ;  /* 0x000000130a067223 */ /* 0x002fc60000000005 */
[----:B------:R-:W-:Y:S01]  /*1480*/  LDS R19, [R54+0x244] ;  /* 0x0002440036137984 */ /* 0x000fe20000000800 */
[----:B--2---:R-:W-:-:S03]  /*1490*/  FFMA R20, R4, R20, R43 ;  /* 0x0000001404147223 */ /* 0x004fc6000000002b */
[----:B------:R-:W-:Y:S01]  /*14a0*/  LDS.128 R40, [R55+0x930] ;  /* 0x0009300037287984 */ /* 0x000fe20000000c00 */
[----:B------:R-:W-:-:S03]  /*14b0*/  FFMA R20, R10, R23, R20 ;  /* 0x000000170a147223 */ /* 0x000fc60000000014 */
[----:B------:R-:W0:Y:S01]  /*14c0*/  LDS R10, [R54+0x264] ;  /* 0x00026400360a7984 */ /* 0x000e220000000800 */
[----:B---3--:R-:W-:-:S03]  /*14d0*/  FFMA R5, R7, R26, R6 ;  /* 0x0000001a07057223 */ /* 0x008fc60000000006 */
[----:B------:R-:W-:Y:S01]  /*14e0*/  LDS R23, [R54+0x8] ;  /* 0x0000080036177984 */ /* 0x000fe20000000800 */
[C---:B----4-:R-:W-:Y:S01]  /*14f0*/  FFMA R29, R8.reuse, R29, R5 ;  /* 0x0000001d081d7223 */ /* 0x050fe20000000005 */
[----:B-----5:R-:W-:Y:S02]  /*1500*/  FFMA R9, R7, R34, R20 ;  /* 0x0000002207097223 */ /* 0x020fe40000000014 */
[----:B------:R-:W1:Y:S02]  /*1510*/  LDS.128 R4, [R55+0x9c0] ;  /* 0x0009c00037047984 */ /* 0x000e640000000c00 */
[----:B------:R-:W-:Y:S02]  /*1520*/  FFMA R37, R8, R37, R9 ;  /* 0x0000002508257223 */ /* 0x000fe40000000009 */
[----:B------:R-:W2:Y:S04]  /*1530*/  LDS R9, [R54+0x28] ;  /* 0x0000280036097984 */ /* 0x000ea80000000800 */
[----:B------:R-:W3:Y:S04]  /*1540*/  LDS R8, [R54+0x4c] ;  /* 0x00004c0036087984 */ /* 0x000ee80000000800 */
[----:B------:R-:W-:Y:S01]  /*1550*/  LDS R20, [R54+0x248] ;  /* 0x0002480036147984 */ /* 0x000fe20000000800 */
[----:B0-----:R-:W-:-:S04]  /*1560*/  FFMA R29, R10, R40, R29 ;  /* 0x000000280a1d7223 */ /* 0x001fc8000000001d */
[----:B------:R-:W-:Y:S01]  /*1570*/  FFMA R29, R12, R43, R29 ;  /* 0x0000002b0c1d7223 */ /* 0x000fe2000000001d */
[----:B-1----:R-:W-:-:S03]  /*1580*/  FFMA R4, R10, R4, R37 ;  /* 0x000000040a047223 */ /* 0x002fc60000000025 */
[----:B------:R-:W-:Y:S01]  /*1590*/  FFMA R10, R14, R17, R29 ;  /* 0x000000110e0a7223 */ /* 0x000fe2000000001d */
[----:B------:R-:W-:Y:S01]  /*15a0*/  LDS R37, [R54+0x4c8] ;  /* 0x0004c80036257984 */ /* 0x000fe20000000800 */
[----:B------:R-:W-:Y:S02]  /*15b0*/  FFMA R4, R12, R7, R4 ;  /* 0x000000070c047223 */ /* 0x000fe40000000004 */
[C---:B--2---:R-:W-:Y:S01]  /*15c0*/  FFMA R7, R9.reuse, R24, R10 ;  /* 0x0000001809077223 */ /* 0x044fe2000000000a */
[----:B------:R-:W-:Y:S01]  /*15d0*/  LDS R17, [R54+0x28c] ;  /* 0x00028c0036117984 */ /* 0x000fe20000000800 */
[----:B------:R-:W-:Y:S02]  /*15e0*/  FFMA R21, R14, R21, R4 ;  /* 0x000000150e157223 */ /* 0x000fe40000000004 */
[----:B---3--:R-:W-:Y:S01]  /*15f0*/  FFMA R16, R8, R27, R7 ;  /* 0x0000001b08107223 */ /* 0x008fe20000000007 */
[----:B------:R-:W0:Y:S01]  /*1600*/  LDS R4, [R54+0x268] ;  /* 0x0002680036047984 */ /* 0x000e220000000800 */
[----:B------:R-:W-:-:S02]  /*1610*/  FFMA R32, R9, R32, R21 ;  /* 0x0000002009207223 */ /* 0x000fc40000000015 */
[----:B------:R-:W-:Y:S01]  /*1620*/  FFMA R27, R19, R30, R16 ;  /* 0x0000001e131b7223 */ /* 0x000fe20000000010 */
[----:B------:R-:W1:Y:S01]  /*1630*/  LDS.128 R12, [R55+0x940] ;  /* 0x00094000370c7984 */ /* 0x000e620000000c00 */
[----:B------:R-:W-:-:S03]  /*1640*/  FFMA R35, R8, R35, R32 ;  /* 0x0000002308237223 */ /* 0x000fc60000000020 */
[----:B------:R-:W2:Y:S01]  /*1650*/  LDS.128 R8, [R55+0x9d0] ;  /* 0x0009d00037087984 */ /* 0x000ea20000000c00 */
[----:B------:R-:W-:-:S03]  /*1660*/  FFMA R38, R19, R38, R35 ;  /* 0x0000002613267223 */ /* 0x000fc60000000023 */
[----:B------:R-:W3:Y:S04]  /*1670*/  LDS R24, [R54+0x2c] ;  /* 0x00002c0036187984 */ /* 0x000ee80000000800 */
[----:B------:R-:W4:Y:S04]  /*1680*/  LDS R21, [R54+0x50] ;  /* 0x0000500036157984 */ /* 0x000f280000000800 */
[----:B------:R-:W5:Y:S04]  /*1690*/  LDS R7, [R54+0x26c] ;  /* 0x00026c0036077984 */ /* 0x000f680000000800 */
[----:B------:R-:W5:Y:S04]  /*16a0*/  LDS R30, [R54+0x290] ;  /* 0x00029000361e7984 */ /* 0x000f680000000800 */
[----:B------:R-:W5:Y:S01]  /*16b0*/  LDS R35, [R54+0x480] ;  /* 0x0004800036237984 */ /* 0x000f620000000800 */
[C---:B0-----:R-:W-:Y:S01]  /*16c0*/  FFMA R16, R4.reuse, R41, R27 ;  /* 0x0000002904107223 */ /* 0x041fe2000000001b */
[----:B------:R-:W-:-:S03]  /*16d0*/  FFMA R5, R4, R5, R38 ;  /* 0x0000000504057223 */ /* 0x000fc60000000026 */
[C---:B-1----:R-:W-:Y:S01]  /*16e0*/  FFMA R12, R17.reuse, R12, R16 ;  /* 0x0000000c110c7223 */ /* 0x042fe20000000010 */
[----:B--2---:R-:W-:-:S03]  /*16f0*/  FFMA R5, R17, R8, R5 ;  /* 0x0000000811057223 */ /* 0x004fc60000000005 */
[C---:B------:R-:W-:Y:S01]  /*1700*/  FFMA R17, R23.reuse, R18, R12 ;  /* 0x0000001217117223 */ /* 0x040fe2000000000c */
[----:B------:R-:W-:Y:S01]  /*1710*/  LDS R8, [R54+0x4a4] ;  /* 0x0004a40036087984 */ /* 0x000fe20000000800 */
[----:B------:R-:W-:Y:S02]  /*1720*/  FFMA R22, R23, R22, R5 ;  /* 0x0000001617167223 */ /* 0x000fe40000000005 */
[C---:B---3--:R-:W-:Y:S01]  /*1730*/  FFMA R4, R24.reuse, R25, R17 ;  /* 0x0000001918047223 */ /* 0x048fe20000000011 */
[----:B------:R-:W-:Y:S01]  /*1740*/  LDS R12, [R54+0x6c0] ;  /* 0x0006c000360c7984 */ /* 0x000fe20000000800 */
[----:B------:R-:W-:Y:S02]  /*1750*/  FFMA R33, R24, R33, R22 ;  /* 0x0000002118217223 */ /* 0x000fe40000000016 */
[C---:B----4-:R-:W-:Y:S01]  /*1760*/  FFMA R5, R21.reuse, R28, R4 ;  /* 0x0000001c15057223 */ /* 0x050fe20000000004 */
[----:B------:R-:W0:Y:S01]  /*1770*/  LDS.128 R16, [R55+0x9e0] ;  /* 0x0009e00037107984 */ /* 0x000e220000000c00 */
[----:B------:R-:W-:-:S02]  /*1780*/  FFMA R36, R21, R36, R33 ;  /* 0x0000002415247223 */ /* 0x000fc40000000021 */
[C---:B------:R-:W-:Y:S01]  /*1790*/  FFMA R4, R20.reuse, R31, R5 ;  /* 0x0000001f14047223 */ /* 0x040fe20000000005 */
[----:B------:R-:W1:Y:S01]  /*17a0*/  LDS.128 R24, [R55+0x9f0] ;  /* 0x0009f00037187984 */ /* 0x000e620000000c00 */
[----:B------:R-:W-:Y:S02]  /*17b0*/  FFMA R36, R20, R39, R36 ;  /* 0x0000002714247223 */ /* 0x000fe40000000024 */
[C---:B-----5:R-:W-:Y:S01]  /*17c0*/  FFMA R29, R7.reuse, R42, R4 ;  /* 0x0000002a071d7223 */ /* 0x060fe20000000004 */
[----:B------:R-:W2:Y:S01]  /*17d0*/  LDS.128 R20, [R55+0x950] ;  /* 0x0009500037147984 */ /* 0x000ea20000000c00 */
[----:B------:R-:W-:Y:S02]  /*17e0*/  FFMA R36, R7, R6, R36 ;  /* 0x0000000607247223 */ /* 0x000fe40000000024 */
[C---:B------:R-:W-:Y:S01]  /*17f0*/  FFMA R32, R30.reuse, R13, R29 ;  /* 0x0000000d1e207223 */ /* 0x040fe2000000001d */
[----:B------:R-:W3:Y:S01]  /*1800*/  LDS.128 R4, [R55+0x960] ;  /* 0x0009600037047984 */ /* 0x000ee20000000c00 */
[----:B------:R-:W-:-:S02]  /*1810*/  FFMA R33, R30, R9, R36 ;  /* 0x000000091e217223 */ /* 0x000fc40000000024 */
[C---:B------:R-:W-:Y:S01]  /*1820*/  FFMA R13, R35.reuse, R14, R32 ;  /* 0x0000000e230d7223 */ /* 0x040fe20000000020 */
[----:B------:R-:W-:Y:S01]  /*1830*/  LDS R9, [R54+0x6e4] ;  /* 0x0006e40036097984 */ /* 0x000fe20000000800 */
[----:B------:R-:W-:-:S03]  /*1840*/  FFMA R10, R35, R10, R33 ;  /* 0x0000000a230a7223 */ /* 0x000fc60000000021 */
[----:B------:R-:W4:Y:S04]  /*1850*/  LDS.128 R28, [R55+0x970] ;  /* 0x00097000371c7984 */ /* 0x000f280000000c00 */
[----:B------:R-:W5:Y:S04]  /*1860*/  LDS.128 R32, [R55+0xa00] ;  /* 0x000a000037207984 */ /* 0x000f680000000c00 */
[----:B------:R-:W-:Y:S01]  /*1870*/  LDS.128 R40, [R55+0xa10] ;  /* 0x000a100037287984 */ /* 0x000fe20000000c00 */
[----:B0-----:R-:W-:-:S03]  /*1880*/  FFMA R17, R8, R17, R10 ;  /* 0x0000001108117223 */ /* 0x001fc6000000000a */
[----:B------:R-:W-:Y:S01]  /*1890*/  LDS R10, [R54+0x484] ;  /* 0x00048400360a7984 */ /* 0x000fe20000000800 */
[----:B-1----:R-:W-:Y:S01]  /*18a0*/  FFMA R24, R37, R24, R17 ;  /* 0x0000001825187223 */ /* 0x002fe20000000011 */
[----:B--2---:R-:W-:-:S03]  /*18b0*/  FFMA R14, R8, R21, R13 ;  /* 0x00000015080e7223 */ /* 0x004fc6000000000d */
[----:B------:R-:W-:Y:S01]  /*18c0*/  FFMA R27, R12, R27, R24 ;  /* 0x0000001b0c1b7223 */ /* 0x000fe20000000018 */
[----:B------:R-:W0:Y:S01]  /*18d0*/  LDS R8, [R54+0x708] ;  /* 0x0007080036087984 */ /* 0x000e220000000800 */
[----:B---3--:R-:W-:-:S03]  /*18e0*/  FFMA R13, R37, R4, R14 ;  /* 0x00000004250d7223 */ /* 0x008fc6000000000e */
[----:B------:R-:W1:Y:S01]  /*18f0*/  LDS.128 R36, [R55+0x980] ;  /* 0x0009800037247984 */ /* 0x000e620000000c00 */
[----:B------:R-:W-:-:S03]  /*1900*/  FFMA R4, R12, R7, R13 ;  /* 0x000000070c047223 */ /* 0x000fc6000000000d */
[----:B------:R-:W2:Y:S01]  /*1910*/  LDS R7, [R54+0x4a8] ;  /* 0x0004a80036077984 */ /* 0x000ea20000000800 */
[----:B----4-:R-:W-:-:S03]  /*1920*/  FFMA R13, R9, R30, R4 ;  /* 0x0000001e090d7223 */ /* 0x010fc60000000004 */
[----:B------:R-:W3:Y:S01]  /*1930*/  LDS R4, [R54+0x4cc] ;  /* 0x0004cc0036047984 */ /* 0x000ee20000000800 */
[----:B-----5:R-:W-:-:S03]  /*1940*/  FFMA R34, R9, R34, R27 ;  /* 0x0000002209227223 */ /* 0x020fc6000000001b */
[----:B------:R-:W4:Y:S01]  /*1950*/  LDS R9, [R54+0x6c4] ;  /* 0x0006c40036097984 */ /* 0x000f220000000800 */
[C---:B0-----:R-:W-:Y:S01]  /*1960*/  FFMA R34, R8.reuse, R41, R34 ;  /* 0x0000002908227223 */ /* 0x041fe20000000022 */
[----:B-1----:R-:W-:Y:S02]  /*1970*/  FFMA R13, R8, R37, R13 ;  /* 0x00000025080d7223 */ /* 0x002fe4000000000d */
[----:B------:R-:W0:Y:S02]  /*1980*/  LDS R8, [R54+0x6e8] ;  /* 0x0006e80036087984 */ /* 0x000e240000000800 */
[C---:B------:R-:W-:Y:S01]  /*1990*/  FFMA R12, R10.reuse, R15, R13 ;  /* 0x0000000f0a0c7223 */ /* 0x040fe2000000000d */
[----:B------:R-:W-:Y:S01]  /*19a0*/  FFMA R15, R10, R11, R34 ;  /* 0x0000000b0a0f7223 */ /* 0x000fe20000000022 */
[----:B------:R-:W-:Y:S02]  /*19b0*/  LDS R13, [R54+0x488] ;  /* 0x00048800360d7984 */ /* 0x000fe40000000800 */
[C---:B--2---:R-:W-:Y:S01]  /*19c0*/  FFMA R17, R7.reuse, R22, R12 ;  /* 0x0000001607117223 */ /* 0x044fe2000000000c */
[----:B------:R-:W-:Y:S01]  /*19d0*/  FFMA R18, R7, R18, R15 ;  /* 0x0000001207127223 */ /* 0x000fe2000000000f */
[----:B------:R-:W1:Y:S02]  /*19e0*/  LDS R11, [R54+0x70c] ;  /* 0x00070c00360b7984 */ /* 0x000e640000000800 */
[C---:B---3--:R-:W-:Y:S01]  /*19f0*/  FFMA R14, R4.reuse, R5, R17 ;  /* 0x00000005040e7223 */ /* 0x048fe20000000011 */
[----:B------:R-:W-:Y:S01]  /*1a00*/  FFMA R25, R4, R25, R18 ;  /* 0x0000001904197223 */ /* 0x000fe20000000012 */
[----:B------:R-:W2:Y:S02]  /*1a10*/  LDS R12, [R54+0x4ac] ;  /* 0x0004ac00360c7984 */ /* 0x000ea40000000800 */
[C---:B----4-:R-:W-:Y:S01]  /*1a20*/  FFMA R15, R9.reuse, R28, R14 ;  /* 0x0000001c090f7223 */ /* 0x050fe2000000000e */
[----:B------:R-:W-:Y:S01]  /*1a30*/  FFMA R32, R9, R32, R25 ;  /* 0x0000002009207223 */ /* 0x000fe20000000019 */
[----:B------:R-:W3:Y:S04]  /*1a40*/  LDS R7, [R54+0x4d0] ;  /* 0x0004d00036077984 */ /* 0x000ee80000000800 */
[----:B------:R-:W4:Y:S04]  /*1a50*/  LDS R10, [R54+0x6c8] ;  /* 0x0006c800360a7984 */ /* 0x000f280000000800 */
[----:B------:R-:W5:Y:S04]  /*1a60*/  LDS R5, [R54+0x6ec] ;  /* 0x0006ec0036057984 */ /* 0x000f680000000800 */
[----:B------:R-:W5:Y:S01]  /*1a70*/  LDS R4, [R54+0x710] ;  /* 0x0007100036047984 */ /* 0x000f620000000800 */
[C---:B0-----:R-:W-:Y:S01]  /*1a80*/  FFMA R14, R8.reuse, R31, R15 ;  /* 0x0000001f080e7223 */ /* 0x041fe2000000000f */
[----:B------:R-:W-:-:S03]  /*1a90*/  FFMA R35, R8, R35, R32 ;  /* 0x0000002308237223 */ /* 0x000fc60000000020 */
[C---:B-1----:R-:W-:Y:S01]  /*1aa0*/  FFMA R14, R11.reuse, R38, R14 ;  /* 0x000000260b0e7223 */ /* 0x042fe2000000000e */
[----:B------:R-:W-:-:S03]  /*1ab0*/  FFMA R35, R11, R42, R35 ;  /* 0x0000002a0b237223 */ /* 0x000fc60000000023 */
[C---:B------:R-:W-:Y:S01]  /*1ac0*/  FFMA R9, R13.reuse, R20, R14 ;  /* 0x000000140d097223 */ /* 0x040fe2000000000e */
[----:B------:R-:W-:-:S03]  /*1ad0*/  FFMA R16, R13, R16, R35 ;  /* 0x000000100d107223 */ /* 0x000fc60000000023 */
[C---:B--2---:R-:W-:Y:S01]  /*1ae0*/  FFMA R8, R12.reuse, R23, R9 ;  /* 0x000000170c087223 */ /* 0x044fe20000000009 */
[----:B------:R-:W-:-:S03]  /*1af0*/  FFMA R19, R12, R19, R16 ;  /* 0x000000130c137223 */ /* 0x000fc60000000010 */
[C---:B---3--:R-:W-:Y:S01]  /*1b00*/  FFMA R9, R7.reuse, R6, R8 ;  /* 0x0000000607097223 */ /* 0x048fe20000000008 */
[----:B------:R-:W-:-:S03]  /*1b10*/  FFMA R26, R7, R26, R19 ;  /* 0x0000001a071a7223 */ /* 0x000fc60000000013 */
[C---:B----4-:R-:W-:Y:S01]  /*1b20*/  FFMA R6, R10.reuse, R29, R9 ;  /* 0x0000001d0a067223 */ /* 0x050fe20000000009 */
[----:B------:R-:W-:-:S03]  /*1b30*/  FFMA R33, R10, R33, R26 ;  /* 0x000000210a217223 */ /* 0x000fc6000000001a */
[C---:B-----5:R-:W-:Y:S01]  /*1b40*/  FFMA R7, R5.reuse, R36, R6 ;  /* 0x0000002405077223 */ /* 0x060fe20000000006 */
[----:B------:R-:W-:-:S03]  /*1b50*/  FFMA R40, R5, R40, R33 ;  /* 0x0000002805287223 */ /* 0x000fc60000000021 */
[C---:B------:R-:W-:Y:S01]  /*1b60*/  FFMA R5, R4.reuse, R39, R7 ;  /* 0x0000002704057223 */ /* 0x040fe20000000007 */
[----:B------:R-:W-:Y:S01]  /*1b70*/  FFMA R43, R4, R43, R40 ;  /* 0x0000002b042b7223 */ /* 0x000fe20000000028 */
[----:B------:R-:W-:Y:S06]  /*1b80*/  BRA.U UP0, `(.L_x_2) ;  /* 0xfffffff500007547 */ /* 0x000fec000b83ffff */
[----:B------:R-:W0:Y:S01]  /*1b90*/  S2R R0, SR_CTAID.Z ;  /* 0x0000000000007919 */ /* 0x000e220000002700 */
[----:B------:R-:W1:Y:S01]  /*1ba0*/  LDC.64 R2, c[0x0][0x390] ;  /* 0x0000e400ff027b82 */ /* 0x000e620000000a00 */
[----:B------:R-:W-:Y:S01]  /*1bb0*/  IMAD R53, R53, 0x5, R56 ;  /* 0x0000000535357824 */ /* 0x000fe200078e0238 */
[----:B------:R-:W2:Y:S03]  /*1bc0*/  S2R R4, SR_CTAID.X ;  /* 0x0000000000047919 */ /* 0x000ea60000002500 */
[----:B0-----:R-:W-:-:S04]  /*1bd0*/  IMAD R53, R0, 0x188, R53 ;  /* 0x0000018800357824 */ /* 0x001fc800078e0235 */
[----:B--2---:R-:W-:-:S04]  /*1be0*/  IMAD R53, R4, 0x7, R53 ;  /* 0x0000000704357824 */ /* 0x004fc800078e0235 */
[----:B-1----:R-:W-:-:S05]  /*1bf0*/  IMAD.WIDE.U32 R2, R53, 0x4, R2 ;  /* 0x0000000435027825 */ /* 0x002fca00078e0002 */
[----:B------:R-:W-:Y:S04]  /*1c00*/  STG.E desc[UR10][R2.64], R5 ;  /* 0x0000000502007986 */ /* 0x000fe8000c10190a */
[----:B------:R-:W-:Y:S01]  /*1c10*/  STG.E desc[UR10][R2.64+0x310], R43 ;  /* 0x0003102b02007986 */ /* 0x000fe2000c10190a */
[----:B------:R-:W-:Y:S05]  /*1c20*/  EXIT ;  /* 0x000000000000794d */ /* 0x000fea0003800000 */
.L_x_3:
[----:B------:R-:W-:-:S00]  /*1c30*/  BRA `(.L_x_3) ;  /* 0xfffffffc00fc7947 */ /* 0x000fc0000383ffff */
[----:B------:R-:W-:-:S00]  /*1c40*/  NOP ;  /* 0x0000000000007918 */ /* 0x000fc00000000000 */
        /* <DEDUP_REMOVED lines=11> */
.L_x_4:


//--------------------- .nv.shared.default_function_kernel0 --------------------------
	.section	.nv.shared.default_function_kernel0,"aw",@nobits
	.sectionflags	@""
	.align	4
.nv.shared.default_function_kernel0:
	.zero		3616


//--------------------- .nv.shared.reserved.0     --------------------------
	.section	.nv.shared.reserved.0,"aw",@nobits
	.weak		__nv_reservedSMEM_offset_0_alias
	.size		__nv_reservedSMEM_offset_0_alias, 0, 64
	.other		__nv_reservedSMEM_offset_0_alias,@"STO_CUDA_RESERVED_SHARED STV_DEFAULT"
__nv_reservedSMEM_offset_0_alias:
	.zero		0
	.zero		64


//--------------------- .nv.constant0.default_function_kernel0 --------------------------
	.section	.nv.constant0.default_function_kernel0,"a",@progbits
	.sectionflags	@""
	.align	4
.nv.constant0.default_function_kernel0:
	.zero		920


//--------------------- SYMBOLS --------------------------

	.type		.nv.reservedSmem.offset0,@object
	.size		.nv.reservedSmem.offset0,0x4
	.type		.nv.reservedSmem.cap,@object
	.size		.nv.reservedSmem.cap,0x4
